	.target	sm_90a

	.elftype	@"ET_EXEC"


//--------------------- .note.nv.tkinfo           --------------------------
	.section	.note.nv.tkinfo,"",@"SHT_NOTE"
	.sectionflags	@"SHF_NOTE_NV_TKINFO"
	.tkinfo
        /*0018*/ 	.word	0x00000002
        /*0030*/ 	.string	""
        /*0030*/ 	.string	"ptxas"
        /*0030*/ 	.string	"Cuda compilation tools, release 13.0, V13.0.88"
        /*0030*/ 	.string	"Build cuda_13.0.r13.0/compiler.36424714_0"
        /*0030*/ 	.string	"-arch sm_90a -m 64 "



//--------------------- .note.nv.cuinfo           --------------------------
	.section	.note.nv.cuinfo,"",@"SHT_NOTE"
	.sectionflags	@"SHF_NOTE_NV_CUINFO"
        /*0018*/ 	.short	0x0002
        /*001a*/ 	.short	0x005a
        /*001c*/ 	.short	0x0082
	.zero		2


//--------------------- .nv.info                  --------------------------
	.section	.nv.info,"",@"SHT_CUDA_INFO"
	.align	4


	//----- nvinfo : EIATTR_REGCOUNT
	.align		4
        /*0000*/ 	.byte	0x04, 0x2f
        /*0002*/ 	.short	(.L_12 - .L_11)
	.align		4
.L_11:
        /*0004*/ 	.word	index@(_ZN7cutlass13device_kernelINS_4gemm6kernel13GemmUniversalIN4cute5tupleIJiiiiEEENS1_10collective13CollectiveMmaINS1_40MainloopSm90TmaGmmaWarpSpecializedSparseILi9ENS5_IJNS4_1CILi1EEESB_SB_EEENS1_35KernelTmaWarpSpecializedCooperativeEEENS5_IJNSA_ILi128EEESF_NSA_ILi64EEEEEENS_10bfloat16_tENS5_IJNS4_6LayoutINS5_IJiNS5_IJNSA_ILi2EEEiEEEiEEENS5_IJlNS5_IJSB_SK_EEElEEEEENSJ_INS5_IJNS5_IJNS5_IJNSA_ILi8EEESK_NSA_ILi4EEEEEEiEEENS5_IJNS5_IJNSA_ILi16EEESK_SK_EEEiEEEiEEENS5_IJNS5_IJNS5_IJSG_SU_NSA_ILi1024EEEEEENSA_ILi4096EEEEEENS5_IJNS5_IJSB_NSA_ILi512EEENSA_ILi32EEEEEElEEElEEEEEEEESI_NS5_IJlSB_lEEENS4_8TiledMMAINS4_8MMA_AtomIJNS4_4SM904GMMA6SPARSE29GMMA_64x128x32_F32BF16BF16_SSILNS1D_5MajorE0ELS1G_0ELNS1D_7ScaleInE1ELS1H_1ELNS1D_9SparseSelE0EEEEEENSJ_INS5_IJSK_SB_SB_EEENS5_IJSB_NSA_ILi0EEES1M_EEEEENS5_IJNS4_10UnderscoreES1P_S1P_EEEEENS4_13SM90_TMA_LOADENS4_14ComposedLayoutINS4_7SwizzleILi2ELi4ELi3EEENS4_25smem_sparse_ptr_flag_bitsILi2ELi16EEENSJ_INS5_IJNS5_IJSB_SQ_EEENS5_IJSK_S13_EEEEEENS5_IJNS5_IJS1M_SG_EEESN_EEEEEEEvNS4_8identityES1S_NS1T_INS1U_ILi3ELi4ELi3EEENS4_18smem_ptr_flag_bitsILi16EEENSJ_INS5_IJSQ_SG_EEENS5_IJSG_SB_EEEEEEEvS25_EENS_8epilogue10collective6detail29Sm90TmaWarpSpecializedAdapterINS2F_15DefaultEpilogueIfNS5_IJSB_llEEES2J_NS2E_6thread17LinearCombinationIfLi1EffLNS2K_9ScaleType4KindE0ELNS_15FloatRoundStyleE2EfEENS1_15EpilogueDefaultEEEEEvvEEEEvNT_6ParamsE)
        /*0008*/ 	.word	0x000000a8


	//----- nvinfo : EIATTR_FRAME_SIZE
	.align		4
.L_12:
        /*000c*/ 	.byte	0x04, 0x11
        /*000e*/ 	.short	(.L_14 - .L_13)
	.align		4
.L_13:
        /*0010*/ 	.word	index@(_ZN7cutlass13device_kernelINS_4gemm6kernel13GemmUniversalIN4cute5tupleIJiiiiEEENS1_10collective13CollectiveMmaINS1_40MainloopSm90TmaGmmaWarpSpecializedSparseILi9ENS5_IJNS4_1CILi1EEESB_SB_EEENS1_35KernelTmaWarpSpecializedCooperativeEEENS5_IJNSA_ILi128EEESF_NSA_ILi64EEEEEENS_10bfloat16_tENS5_IJNS4_6LayoutINS5_IJiNS5_IJNSA_ILi2EEEiEEEiEEENS5_IJlNS5_IJSB_SK_EEElEEEEENSJ_INS5_IJNS5_IJNS5_IJNSA_ILi8EEESK_NSA_ILi4EEEEEEiEEENS5_IJNS5_IJNSA_ILi16EEESK_SK_EEEiEEEiEEENS5_IJNS5_IJNS5_IJSG_SU_NSA_ILi1024EEEEEENSA_ILi4096EEEEEENS5_IJNS5_IJSB_NSA_ILi512EEENSA_ILi32EEEEEElEEElEEEEEEEESI_NS5_IJlSB_lEEENS4_8TiledMMAINS4_8MMA_AtomIJNS4_4SM904GMMA6SPARSE29GMMA_64x128x32_F32BF16BF16_SSILNS1D_5MajorE0ELS1G_0ELNS1D_7ScaleInE1ELS1H_1ELNS1D_9SparseSelE0EEEEEENSJ_INS5_IJSK_SB_SB_EEENS5_IJSB_NSA_ILi0EEES1M_EEEEENS5_IJNS4_10UnderscoreES1P_S1P_EEEEENS4_13SM90_TMA_LOADENS4_14ComposedLayoutINS4_7SwizzleILi2ELi4ELi3EEENS4_25smem_sparse_ptr_flag_bitsILi2ELi16EEENSJ_INS5_IJNS5_IJSB_SQ_EEENS5_IJSK_S13_EEEEEENS5_IJNS5_IJS1M_SG_EEESN_EEEEEEEvNS4_8identityES1S_NS1T_INS1U_ILi3ELi4ELi3EEENS4_18smem_ptr_flag_bitsILi16EEENSJ_INS5_IJSQ_SG_EEENS5_IJSG_SB_EEEEEEEvS25_EENS_8epilogue10collective6detail29Sm90TmaWarpSpecializedAdapterINS2F_15DefaultEpilogueIfNS5_IJSB_llEEES2J_NS2E_6thread17LinearCombinationIfLi1EffLNS2K_9ScaleType4KindE0ELNS_15FloatRoundStyleE2EfEENS1_15EpilogueDefaultEEEEEvvEEEEvNT_6ParamsE)
        /*0014*/ 	.word	0x00000000


	//----- nvinfo : EIATTR_MIN_STACK_SIZE
	.align		4
.L_14:
        /*0018*/ 	.byte	0x04, 0x12
        /*001a*/ 	.short	(.L_16 - .L_15)
	.align		4
.L_15:
        /*001c*/ 	.word	index@(_ZN7cutlass13device_kernelINS_4gemm6kernel13GemmUniversalIN4cute5tupleIJiiiiEEENS1_10collective13CollectiveMmaINS1_40MainloopSm90TmaGmmaWarpSpecializedSparseILi9ENS5_IJNS4_1CILi1EEESB_SB_EEENS1_35KernelTmaWarpSpecializedCooperativeEEENS5_IJNSA_ILi128EEESF_NSA_ILi64EEEEEENS_10bfloat16_tENS5_IJNS4_6LayoutINS5_IJiNS5_IJNSA_ILi2EEEiEEEiEEENS5_IJlNS5_IJSB_SK_EEElEEEEENSJ_INS5_IJNS5_IJNS5_IJNSA_ILi8EEESK_NSA_ILi4EEEEEEiEEENS5_IJNS5_IJNSA_ILi16EEESK_SK_EEEiEEEiEEENS5_IJNS5_IJNS5_IJSG_SU_NSA_ILi1024EEEEEENSA_ILi4096EEEEEENS5_IJNS5_IJSB_NSA_ILi512EEENSA_ILi32EEEEEElEEElEEEEEEEESI_NS5_IJlSB_lEEENS4_8TiledMMAINS4_8MMA_AtomIJNS4_4SM904GMMA6SPARSE29GMMA_64x128x32_F32BF16BF16_SSILNS1D_5MajorE0ELS1G_0ELNS1D_7ScaleInE1ELS1H_1ELNS1D_9SparseSelE0EEEEEENSJ_INS5_IJSK_SB_SB_EEENS5_IJSB_NSA_ILi0EEES1M_EEEEENS5_IJNS4_10UnderscoreES1P_S1P_EEEEENS4_13SM90_TMA_LOADENS4_14ComposedLayoutINS4_7SwizzleILi2ELi4ELi3EEENS4_25smem_sparse_ptr_flag_bitsILi2ELi16EEENSJ_INS5_IJNS5_IJSB_SQ_EEENS5_IJSK_S13_EEEEEENS5_IJNS5_IJS1M_SG_EEESN_EEEEEEEvNS4_8identityES1S_NS1T_INS1U_ILi3ELi4ELi3EEENS4_18smem_ptr_flag_bitsILi16EEENSJ_INS5_IJSQ_SG_EEENS5_IJSG_SB_EEEEEEEvS25_EENS_8epilogue10collective6detail29Sm90TmaWarpSpecializedAdapterINS2F_15DefaultEpilogueIfNS5_IJSB_llEEES2J_NS2E_6thread17LinearCombinationIfLi1EffLNS2K_9ScaleType4KindE0ELNS_15FloatRoundStyleE2EfEENS1_15EpilogueDefaultEEEEEvvEEEEvNT_6ParamsE)
        /*0020*/ 	.word	0x00000000
.L_16:


//--------------------- .nv.compat                --------------------------
	.section	.nv.compat,"",@"SHT_CUDA_COMPAT_INFO"
	.align	4
        /*0000*/ 	.byte	0x02, 0x09, 0x01, 0x00, 0x02, 0x02, 0x04, 0x00, 0x02, 0x05, 0x05, 0x00, 0x03, 0x07, 0x01, 0x01
        /*0010*/ 	.byte	0x02, 0x03, 0x01, 0x00, 0x02, 0x06, 0x01, 0x00, 0x04, 0x0b, 0x08, 0x00, 0x00, 0x00, 0x00, 0x00
        /*0020*/ 	.byte	0x00, 0x00, 0x00, 0x00


//--------------------- .nv.info._ZN7cutlass13device_kernelINS_4gemm6kernel13GemmUniversalIN4cute5tupleIJiiiiEEENS1_10collective13CollectiveMmaINS1_40MainloopSm90TmaGmmaWarpSpecializedSparseILi9ENS5_IJNS4_1CILi1EEESB_SB_EEENS1_35KernelTmaWarpSpecializedCooperativeEEENS5_IJNSA_ILi128EEESF_NSA_ILi64EEEEEENS_10bfloat16_tENS5_IJNS4_6LayoutINS5_IJiNS5_IJNSA_ILi2EEEiEEEiEEENS5_IJlNS5_IJSB_SK_EEElEEEEENSJ_INS5_IJNS5_IJNS5_IJNSA_ILi8EEESK_NSA_ILi4EEEEEEiEEENS5_IJNS5_IJNSA_ILi16EEESK_SK_EEEiEEEiEEENS5_IJNS5_IJNS5_IJSG_SU_NSA_ILi1024EEEEEENSA_ILi4096EEEEEENS5_IJNS5_IJSB_NSA_ILi512EEENSA_ILi32EEEEEElEEElEEEEEEEESI_NS5_IJlSB_lEEENS4_8TiledMMAINS4_8MMA_AtomIJNS4_4SM904GMMA6SPARSE29GMMA_64x128x32_F32BF16BF16_SSILNS1D_5MajorE0ELS1G_0ELNS1D_7ScaleInE1ELS1H_1ELNS1D_9SparseSelE0EEEEEENSJ_INS5_IJSK_SB_SB_EEENS5_IJSB_NSA_ILi0EEES1M_EEEEENS5_IJNS4_10UnderscoreES1P_S1P_EEEEENS4_13SM90_TMA_LOADENS4_14ComposedLayoutINS4_7SwizzleILi2ELi4ELi3EEENS4_25smem_sparse_ptr_flag_bitsILi2ELi16EEENSJ_INS5_IJNS5_IJSB_SQ_EEENS5_IJSK_S13_EEEEEENS5_IJNS5_IJS1M_SG_EEESN_EEEEEEEvNS4_8identityES1S_NS1T_INS1U_ILi3ELi4ELi3EEENS4_18smem_ptr_flag_bitsILi16EEENSJ_INS5_IJSQ_SG_EEENS5_IJSG_SB_EEEEEEEvS25_EENS_8epilogue10collective6detail29Sm90TmaWarpSpecializedAdapterINS2F_15DefaultEpilogueIfNS5_IJSB_llEEES2J_NS2E_6thread17LinearCombinationIfLi1EffLNS2K_9ScaleType4KindE0ELNS_15FloatRoundStyleE2EfEENS1_15EpilogueDefaultEEEEEvvEEEEvNT_6ParamsE --------------------------
	.section	.nv.info._ZN7cutlass13device_kernelINS_4gemm6kernel13GemmUniversalIN4cute5tupleIJiiiiEEENS1_10collective13CollectiveMmaINS1_40MainloopSm90TmaGmmaWarpSpecializedSparseILi9ENS5_IJNS4_1CILi1EEESB_SB_EEENS1_35KernelTmaWarpSpecializedCooperativeEEENS5_IJNSA_ILi128EEESF_NSA_ILi64EEEEEENS_10bfloat16_tENS5_IJNS4_6LayoutINS5_IJiNS5_IJNSA_ILi2EEEiEEEiEEENS5_IJlNS5_IJSB_SK_EEElEEEEENSJ_INS5_IJNS5_IJNS5_IJNSA_ILi8EEESK_NSA_ILi4EEEEEEiEEENS5_IJNS5_IJNSA_ILi16EEESK_SK_EEEiEEEiEEENS5_IJNS5_IJNS5_IJSG_SU_NSA_ILi1024EEEEEENSA_ILi4096EEEEEENS5_IJNS5_IJSB_NSA_ILi512EEENSA_ILi32EEEEEElEEElEEEEEEEESI_NS5_IJlSB_lEEENS4_8TiledMMAINS4_8MMA_AtomIJNS4_4SM904GMMA6SPARSE29GMMA_64x128x32_F32BF16BF16_SSILNS1D_5MajorE0ELS1G_0ELNS1D_7ScaleInE1ELS1H_1ELNS1D_9SparseSelE0EEEEEENSJ_INS5_IJSK_SB_SB_EEENS5_IJSB_NSA_ILi0EEES1M_EEEEENS5_IJNS4_10UnderscoreES1P_S1P_EEEEENS4_13SM90_TMA_LOADENS4_14ComposedLayoutINS4_7SwizzleILi2ELi4ELi3EEENS4_25smem_sparse_ptr_flag_bitsILi2ELi16EEENSJ_INS5_IJNS5_IJSB_SQ_EEENS5_IJSK_S13_EEEEEENS5_IJNS5_IJS1M_SG_EEESN_EEEEEEEvNS4_8identityES1S_NS1T_INS1U_ILi3ELi4ELi3EEENS4_18smem_ptr_flag_bitsILi16EEENSJ_INS5_IJSQ_SG_EEENS5_IJSG_SB_EEEEEEEvS25_EENS_8epilogue10collective6detail29Sm90TmaWarpSpecializedAdapterINS2F_15DefaultEpilogueIfNS5_IJSB_llEEES2J_NS2E_6thread17LinearCombinationIfLi1EffLNS2K_9ScaleType4KindE0ELNS_15FloatRoundStyleE2EfEENS1_15EpilogueDefaultEEEEEvvEEEEvNT_6ParamsE,"",@"SHT_CUDA_INFO"
	.sectionflags	@""
	.align	4


	//----- nvinfo : EIATTR_CUDA_API_VERSION
	.align		4
        /*0000*/ 	.byte	0x04, 0x37
        /*0002*/ 	.short	(.L_18 - .L_17)
.L_17:
        /*0004*/ 	.word	0x00000082


	//----- nvinfo : EIATTR_KPARAM_INFO
	.align		4
.L_18:
        /*0008*/ 	.byte	0x04, 0x17
        /*000a*/ 	.short	(.L_20 - .L_19)
.L_19:
        /*000c*/ 	.word	0x00000000
        /*0010*/ 	.short	0x0000
        /*0012*/ 	.short	0x0070
        /*0014*/ 	.byte	0x00, 0xf0, 0x01, 0x14


	//----- nvinfo : EIATTR_SPARSE_MMA_MASK
	.align		4
.L_20:
        /*0018*/ 	.byte	0x03, 0x50
        /*001a*/ 	.short	0x0002


	//----- nvinfo : EIATTR_MAXREG_COUNT
	.align		4
        /*001c*/ 	.byte	0x03, 0x1b
        /*001e*/ 	.short	0x00a8


	//----- nvinfo : EIATTR_NUM_BARRIERS
	.align		4
        /*0020*/ 	.byte	0x02, 0x4c
        /*0022*/ 	.byte	0x01
	.zero		1


	//----- nvinfo : EIATTR_MERCURY_ISA_VERSION
	.align		4
        /*0024*/ 	.byte	0x03, 0x5f
        /*0026*/ 	.short	0x0101


	//----- nvinfo : EIATTR_INT_WARP_WIDE_INSTR_OFFSETS
	.align		4
        /*0028*/ 	.byte	0x04, 0x31
        /*002a*/ 	.short	(.L_22 - .L_21)


	//   ....[0]....
.L_21:
        /*002c*/ 	.word	0x000004c0


	//   ....[1]....
        /*0030*/ 	.word	0x000004d0


	//   ....[2]....
        /*0034*/ 	.word	0x000005d0


	//----- nvinfo : EIATTR_COOP_GROUP_MASK_REGIDS
	.align		4
.L_22:
        /*0038*/ 	.byte	0x04, 0x29
        /*003a*/ 	.short	(.L_24 - .L_23)


	//   ....[0]....
.L_23:
        /*003c*/ 	.word	0xffffffff


	//   ....[1]....
        /*0040*/ 	.word	0xffffffff


	//   ....[2]....
        /*0044*/ 	.word	0xffffffff


	//   ....[3]....
        /*0048*/ 	.word	0xffffffff


	//   ....[4]....
        /*004c*/ 	.word	0xffffffff


	//----- nvinfo : EIATTR_COOP_GROUP_INSTR_OFFSETS
	.align		4
.L_24:
        /*0050*/ 	.byte	0x04, 0x28
        /*0052*/ 	.short	(.L_26 - .L_25)


	//   ....[0]....
.L_25:
        /*0054*/ 	.word	0x00000060


	//   ....[1]....
        /*0058*/ 	.word	0x00000070


	//   ....[2]....
        /*005c*/ 	.word	0x00000160


	//   ....[3]....
        /*0060*/ 	.word	0x000003c0


	//   ....[4]....
        /*0064*/ 	.word	0x000010b0


	//----- nvinfo : EIATTR_REG_RECONFIG
	.align		4
.L_26:
        /*0068*/ 	.byte	0x01, 0x54
	.zero		2


	//----- nvinfo : EIATTR_MBARRIER_INSTR_OFFSETS
	.align		4
        /*006c*/ 	.byte	0x04, 0x39
        /*006e*/ 	.short	(.L_28 - .L_27)


	//   ....[0]....
.L_27:
        /*0070*/ 	.word	0x00000280
        /*0074*/ 	.word	0x000000ff
        /*0078*/ 	.word	0x00000000
        /*007c*/ 	.short	0x0100
        /*007e*/ 	.byte	0x08
	.zero		1


	//   ....[1]....
        /*0080*/ 	.word	0x00000290
        /*0084*/ 	.word	0x000000ff
        /*0088*/ 	.word	0x00000048
        /*008c*/ 	.short	0x0100
        /*008e*/ 	.byte	0x08
	.zero		1


	//   ....[2]....
        /*0090*/ 	.word	0x000002a0
        /*0094*/ 	.word	0x000000ff
        /*0098*/ 	.word	0x00000008
        /*009c*/ 	.short	0x0100
        /*009e*/ 	.byte	0x08
	.zero		1


	//   ....[3]....
        /*00a0*/ 	.word	0x000002b0
        /*00a4*/ 	.word	0x000000ff
        /*00a8*/ 	.word	0x00000050
        /*00ac*/ 	.short	0x0100
        /*00ae*/ 	.byte	0x08
	.zero		1


	//   ....[4]....
        /*00b0*/ 	.word	0x000002c0
        /*00b4*/ 	.word	0x000000ff
        /*00b8*/ 	.word	0x00000010
        /*00bc*/ 	.short	0x0100
        /*00be*/ 	.byte	0x08
	.zero		1


	//   ....[5]....
        /*00c0*/ 	.word	0x000002d0
        /*00c4*/ 	.word	0x000000ff
        /*00c8*/ 	.word	0x00000058
        /*00cc*/ 	.short	0x0100
        /*00ce*/ 	.byte	0x08
	.zero		1


	//   ....[6]....
        /*00d0*/ 	.word	0x000002e0
        /*00d4*/ 	.word	0x000000ff
        /*00d8*/ 	.word	0x00000018
        /*00dc*/ 	.short	0x0100
        /*00de*/ 	.byte	0x08
	.zero		1


	//   ....[7]....
        /*00e0*/ 	.word	0x000002f0
        /*00e4*/ 	.word	0x000000ff
        /*00e8*/ 	.word	0x00000060
        /*00ec*/ 	.short	0x0100
        /*00ee*/ 	.byte	0x08
	.zero		1


	//   ....[8]....
        /*00f0*/ 	.word	0x00000300
        /*00f4*/ 	.word	0x000000ff
        /*00f8*/ 	.word	0x00000020
        /*00fc*/ 	.short	0x0100
        /*00fe*/ 	.byte	0x08
	.zero		1


	//   ....[9]....
        /*0100*/ 	.word	0x00000310
        /*0104*/ 	.word	0x000000ff
        /*0108*/ 	.word	0x00000068
        /*010c*/ 	.short	0x0100
        /*010e*/ 	.byte	0x08
	.zero		1


	//   ....[10]....
        /*0110*/ 	.word	0x00000320
        /*0114*/ 	.word	0x000000ff
        /*0118*/ 	.word	0x00000028
        /*011c*/ 	.short	0x0100
        /*011e*/ 	.byte	0x08
	.zero		1


	//   ....[11]....
        /*0120*/ 	.word	0x00000330
        /*0124*/ 	.word	0x000000ff
        /*0128*/ 	.word	0x00000070
        /*012c*/ 	.short	0x0100
        /*012e*/ 	.byte	0x08
	.zero		1


	//   ....[12]....
        /*0130*/ 	.word	0x00000340
        /*0134*/ 	.word	0x000000ff
        /*0138*/ 	.word	0x00000030
        /*013c*/ 	.short	0x0100
        /*013e*/ 	.byte	0x08
	.zero		1


	//   ....[13]....
        /*0140*/ 	.word	0x00000350
        /*0144*/ 	.word	0x000000ff
        /*0148*/ 	.word	0x00000078
        /*014c*/ 	.short	0x0100
        /*014e*/ 	.byte	0x08
	.zero		1


	//   ....[14]....
        /*0150*/ 	.word	0x00000360
        /*0154*/ 	.word	0x000000ff
        /*0158*/ 	.word	0x00000038
        /*015c*/ 	.short	0x0100
        /*015e*/ 	.byte	0x08
	.zero		1


	//   ....[15]....
        /*0160*/ 	.word	0x00000370
        /*0164*/ 	.word	0x000000ff
        /*0168*/ 	.word	0x00000080
        /*016c*/ 	.short	0x0100
        /*016e*/ 	.byte	0x08
	.zero		1


	//   ....[16]....
        /*0170*/ 	.word	0x00000380
        /*0174*/ 	.word	0x000000ff
        /*0178*/ 	.word	0x00000040
        /*017c*/ 	.short	0x0100
        /*017e*/ 	.byte	0x08
	.zero		1


	//   ....[17]....
        /*0180*/ 	.word	0x00000390
        /*0184*/ 	.word	0x000000ff
        /*0188*/ 	.word	0x00000088
        /*018c*/ 	.short	0x0100
        /*018e*/ 	.byte	0x08
	.zero		1


	//   ....[18]....
        /*0190*/ 	.word	0x00000630
        /*0194*/ 	.word	0x000000ff
        /*0198*/ 	.word	0x000000a0
        /*019c*/ 	.short	0x0100
        /*019e*/ 	.byte	0x06
	.zero		1


	//   ....[19]....
        /*01a0*/ 	.word	0x00000680
        /*01a4*/ 	.word	0x000000ff
        /*01a8*/ 	.word	0x000000a8
        /*01ac*/ 	.short	0x0100
        /*01ae*/ 	.byte	0x06
	.zero		1


	//   ....[20]....
        /*01b0*/ 	.word	0x000013f0
        /*01b4*/ 	.word	0x000000ff
        /*01b8*/ 	.word	0x00000000
        /*01bc*/ 	.short	0x010a
        /*01be*/ 	.byte	0x08
	.zero		1


	//   ....[21]....
        /*01c0*/ 	.word	0x00001480
        /*01c4*/ 	.word	0x000000ff
        /*01c8*/ 	.word	0x00000000
        /*01cc*/ 	.short	0x010a
        /*01ce*/ 	.byte	0x08
	.zero		1


	//   ....[22]....
        /*01d0*/ 	.word	0x00001660
        /*01d4*/ 	.word	0x000000ff
        /*01d8*/ 	.word	0x00000000
        /*01dc*/ 	.short	0x0101
        /*01de*/ 	.byte	0x08
	.zero		1


	//   ....[23]....
        /*01e0*/ 	.word	0x000074b0
        /*01e4*/ 	.word	0x0000000e
        /*01e8*/ 	.word	0x00000048
        /*01ec*/ 	.short	0x010a
        /*01ee*/ 	.byte	0x3f
	.zero		1


	//   ....[24]....
        /*01f0*/ 	.word	0x00007920
        /*01f4*/ 	.word	0x00000008
        /*01f8*/ 	.word	0x000000a8
        /*01fc*/ 	.short	0x0101
        /*01fe*/ 	.byte	0x3f
	.zero		1


	//   ....[25]....
        /*0200*/ 	.word	0x00008010
        /*0204*/ 	.word	0x00000006
        /*0208*/ 	.word	0x00000000
        /*020c*/ 	.short	0x010a
        /*020e*/ 	.byte	0x3f
	.zero		1


	//   ....[26]....
        /*0210*/ 	.word	0x00008090
        /*0214*/ 	.word	0x00000007
        /*0218*/ 	.word	0x00000000
        /*021c*/ 	.short	0x010a
        /*021e*/ 	.byte	0x3f
	.zero		1


	//   ....[27]....
        /*0220*/ 	.word	0x00008120
        /*0224*/ 	.word	0x00000006
        /*0228*/ 	.word	0x00000000
        /*022c*/ 	.short	0x010a
        /*022e*/ 	.byte	0x3f
	.zero		1


	//   ....[28]....
        /*0230*/ 	.word	0x000081b0
        /*0234*/ 	.word	0x00000009
        /*0238*/ 	.word	0x00000000
        /*023c*/ 	.short	0x010a
        /*023e*/ 	.byte	0x3f
	.zero		1


	//   ....[29]....
        /*0240*/ 	.word	0x00008240
        /*0244*/ 	.word	0x00000006
        /*0248*/ 	.word	0x00000000
        /*024c*/ 	.short	0x010a
        /*024e*/ 	.byte	0x3f
	.zero		1


	//   ....[30]....
        /*0250*/ 	.word	0x000082d0
        /*0254*/ 	.word	0x00000009
        /*0258*/ 	.word	0x00000000
        /*025c*/ 	.short	0x010a
        /*025e*/ 	.byte	0x3f
	.zero		1


	//   ....[31]....
        /*0260*/ 	.word	0x00008360
        /*0264*/ 	.word	0x0000000a
        /*0268*/ 	.word	0x00000000
        /*026c*/ 	.short	0x010a
        /*026e*/ 	.byte	0x3f
	.zero		1


	//   ....[32]....
        /*0270*/ 	.word	0x000083f0
        /*0274*/ 	.word	0x0000000b
        /*0278*/ 	.word	0x00000000
        /*027c*/ 	.short	0x010a
        /*027e*/ 	.byte	0x3f
	.zero		1


	//   ....[33]....
        /*0280*/ 	.word	0x00008480
        /*0284*/ 	.word	0x00000003
        /*0288*/ 	.word	0x00000000
        /*028c*/ 	.short	0x010a
        /*028e*/ 	.byte	0x3f
	.zero		1


	//   ....[34]....
        /*0290*/ 	.word	0x000084f0
        /*0294*/ 	.word	0x0000000a
        /*0298*/ 	.word	0x00000000
        /*029c*/ 	.short	0x010a
        /*029e*/ 	.byte	0x3f
	.zero		1


	//   ....[35]....
        /*02a0*/ 	.word	0x000085c0
        /*02a4*/ 	.word	0x0000000e
        /*02a8*/ 	.word	0x00000048
        /*02ac*/ 	.short	0x010a
        /*02ae*/ 	.byte	0x3f
	.zero		1


	//   ....[36]....
        /*02b0*/ 	.word	0x000086a0
        /*02b4*/ 	.word	0x00000006
        /*02b8*/ 	.word	0x00000000
        /*02bc*/ 	.short	0x010a
        /*02be*/ 	.byte	0x3f
	.zero		1


	//   ....[37]....
        /*02c0*/ 	.word	0x000086f0
        /*02c4*/ 	.word	0x00000007
        /*02c8*/ 	.word	0x00000000
        /*02cc*/ 	.short	0x010a
        /*02ce*/ 	.byte	0x3f
	.zero		1


	//   ....[38]....
        /*02d0*/ 	.word	0x00008740
        /*02d4*/ 	.word	0x00000006
        /*02d8*/ 	.word	0x00000000
        /*02dc*/ 	.short	0x010a
        /*02de*/ 	.byte	0x3f
	.zero		1


	//   ....[39]....
        /*02e0*/ 	.word	0x00008790
        /*02e4*/ 	.word	0x00000009
        /*02e8*/ 	.word	0x00000000
        /*02ec*/ 	.short	0x010a
        /*02ee*/ 	.byte	0x3f
	.zero		1


	//   ....[40]....
        /*02f0*/ 	.word	0x000087e0
        /*02f4*/ 	.word	0x00000006
        /*02f8*/ 	.word	0x00000000
        /*02fc*/ 	.short	0x010a
        /*02fe*/ 	.byte	0x3f
	.zero		1


	//   ....[41]....
        /*0300*/ 	.word	0x00008830
        /*0304*/ 	.word	0x00000009
        /*0308*/ 	.word	0x00000000
        /*030c*/ 	.short	0x010a
        /*030e*/ 	.byte	0x3f
	.zero		1


	//   ....[42]....
        /*0310*/ 	.word	0x00008880
        /*0314*/ 	.word	0x0000000a
        /*0318*/ 	.word	0x00000000
        /*031c*/ 	.short	0x010a
        /*031e*/ 	.byte	0x3f
	.zero		1


	//   ....[43]....
        /*0320*/ 	.word	0x000088d0
        /*0324*/ 	.word	0x0000000b
        /*0328*/ 	.word	0x00000000
        /*032c*/ 	.short	0x010a
        /*032e*/ 	.byte	0x3f
	.zero		1


	//----- nvinfo : EIATTR_NUM_MBARRIERS
	.align		4
.L_28:
        /*0330*/ 	.byte	0x03, 0x38
        /*0332*/ 	.short	0x0014


	//----- nvinfo : EIATTR_EXIT_INSTR_OFFSETS
	.align		4
        /*0334*/ 	.byte	0x04, 0x1c
        /*0336*/ 	.short	(.L_30 - .L_29)


	//   ....[0]....
.L_29:
        /*0338*/ 	.word	0x000006d0


	//   ....[1]....
        /*033c*/ 	.word	0x00000f80


	//   ....[2]....
        /*0340*/ 	.word	0x00006b10


	//   ....[3]....
        /*0344*/ 	.word	0x00007140


	//   ....[4]....
        /*0348*/ 	.word	0x000084d0


	//----- nvinfo : EIATTR_MAX_THREADS
	.align		4
.L_30:
        /*034c*/ 	.byte	0x04, 0x05
        /*034e*/ 	.short	(.L_32 - .L_31)
.L_31:
        /*0350*/ 	.word	0x00000180
        /*0354*/ 	.word	0x00000001
        /*0358*/ 	.word	0x00000001


	//----- nvinfo : EIATTR_CRS_STACK_SIZE
	.align		4
.L_32:
        /*035c*/ 	.byte	0x04, 0x1e
        /*035e*/ 	.short	(.L_34 - .L_33)
.L_33:
        /*0360*/ 	.word	0x00000000


	//----- nvinfo : EIATTR_CBANK_PARAM_SIZE
	.align		4
.L_34:
        /*0364*/ 	.byte	0x03, 0x19
        /*0366*/ 	.short	0x0570


	//----- nvinfo : EIATTR_PARAM_CBANK
	.align		4
        /*0368*/ 	.byte	0x04, 0x0a
        /*036a*/ 	.short	(.L_36 - .L_35)
	.align		4
.L_35:
        /*036c*/ 	.word	index@(.nv.constant0._ZN7cutlass13device_kernelINS_4gemm6kernel13GemmUniversalIN4cute5tupleIJiiiiEEENS1_10collective13CollectiveMmaINS1_40MainloopSm90TmaGmmaWarpSpecializedSparseILi9ENS5_IJNS4_1CILi1EEESB_SB_EEENS1_35KernelTmaWarpSpecializedCooperativeEEENS5_IJNSA_ILi128EEESF_NSA_ILi64EEEEEENS_10bfloat16_tENS5_IJNS4_6LayoutINS5_IJiNS5_IJNSA_ILi2EEEiEEEiEEENS5_IJlNS5_IJSB_SK_EEElEEEEENSJ_INS5_IJNS5_IJNS5_IJNSA_ILi8EEESK_NSA_ILi4EEEEEEiEEENS5_IJNS5_IJNSA_ILi16EEESK_SK_EEEiEEEiEEENS5_IJNS5_IJNS5_IJSG_SU_NSA_ILi1024EEEEEENSA_ILi4096EEEEEENS5_IJNS5_IJSB_NSA_ILi512EEENSA_ILi32EEEEEElEEElEEEEEEEESI_NS5_IJlSB_lEEENS4_8TiledMMAINS4_8MMA_AtomIJNS4_4SM904GMMA6SPARSE29GMMA_64x128x32_F32BF16BF16_SSILNS1D_5MajorE0ELS1G_0ELNS1D_7ScaleInE1ELS1H_1ELNS1D_9SparseSelE0EEEEEENSJ_INS5_IJSK_SB_SB_EEENS5_IJSB_NSA_ILi0EEES1M_EEEEENS5_IJNS4_10UnderscoreES1P_S1P_EEEEENS4_13SM90_TMA_LOADENS4_14ComposedLayoutINS4_7SwizzleILi2ELi4ELi3EEENS4_25smem_sparse_ptr_flag_bitsILi2ELi16EEENSJ_INS5_IJNS5_IJSB_SQ_EEENS5_IJSK_S13_EEEEEENS5_IJNS5_IJS1M_SG_EEESN_EEEEEEEvNS4_8identityES1S_NS1T_INS1U_ILi3ELi4ELi3EEENS4_18smem_ptr_flag_bitsILi16EEENSJ_INS5_IJSQ_SG_EEENS5_IJSG_SB_EEEEEEEvS25_EENS_8epilogue10collective6detail29Sm90TmaWarpSpecializedAdapterINS2F_15DefaultEpilogueIfNS5_IJSB_llEEES2J_NS2E_6thread17LinearCombinationIfLi1EffLNS2K_9ScaleType4KindE0ELNS_15FloatRoundStyleE2EfEENS1_15EpilogueDefaultEEEEEvvEEEEvNT_6ParamsE)
        /*0370*/ 	.short	0x0210
        /*0372*/ 	.short	0x0570


	//----- nvinfo : EIATTR_SW_WAR
	.align		4
.L_36:
        /*0374*/ 	.byte	0x04, 0x36
        /*0376*/ 	.short	(.L_38 - .L_37)
.L_37:
        /*0378*/ 	.word	0x00000008
.L_38:


//--------------------- .nv.callgraph             --------------------------
	.section	.nv.callgraph,"",@"SHT_CUDA_CALLGRAPH"
	.align	4
	.sectionentsize	8
	.align		4
        /*0000*/ 	.word	0x00000000
	.align		4
        /*0004*/ 	.word	0xffffffff
	.align		4
        /*0008*/ 	.word	0x00000000
	.align		4
        /*000c*/ 	.word	0xfffffffe
	.align		4
        /*0010*/ 	.word	0x00000000
	.align		4
        /*0014*/ 	.word	0xfffffffd
	.align		4
        /*0018*/ 	.word	0x00000000
	.align		4
        /*001c*/ 	.word	0xfffffffc


//--------------------- .nv.constant4             --------------------------
	.section	.nv.constant4,"a",@progbits
	.align	8
	.align		8
.nv.constant4:
        /*0000*/ 	.dword	_ZN39_INTERNAL_f2610e4b_4_k_cu_48581cd3_27984cuda3std3__45__cpo5beginE
	.align		8
        /*0008*/ 	.dword	_ZN39_INTERNAL_f2610e4b_4_k_cu_48581cd3_27984cuda3std3__45__cpo3endE
	.align		8
        /*0010*/ 	.dword	_ZN39_INTERNAL_f2610e4b_4_k_cu_48581cd3_27984cuda3std3__45__cpo6cbeginE
	.align		8
        /*0018*/ 	.dword	_ZN39_INTERNAL_f2610e4b_4_k_cu_48581cd3_27984cuda3std3__45__cpo4cendE
	.align		8
        /*0020*/ 	.dword	_ZN39_INTERNAL_f2610e4b_4_k_cu_48581cd3_27984cuda3std3__441_GLOBAL__N__f2610e4b_4_k_cu_48581cd3_27986ignoreE
	.align		8
        /*0028*/ 	.dword	_ZN39_INTERNAL_f2610e4b_4_k_cu_48581cd3_27984cuda3std3__419piecewise_constructE
	.align		8
        /*0030*/ 	.dword	_ZN39_INTERNAL_f2610e4b_4_k_cu_48581cd3_27984cuda3std3__48in_placeE
	.align		8
        /*0038*/ 	.dword	_ZN39_INTERNAL_f2610e4b_4_k_cu_48581cd3_27984cuda3std6ranges3__45__cpo4swapE
	.align		8
        /*0040*/ 	.dword	_ZN39_INTERNAL_f2610e4b_4_k_cu_48581cd3_27984cuda3std6ranges3__45__cpo9iter_moveE
	.align		8
        /*0048*/ 	.dword	_ZN39_INTERNAL_f2610e4b_4_k_cu_48581cd3_27984cute7productE
	.align		8
        /*0050*/ 	.dword	_ZN39_INTERNAL_f2610e4b_4_k_cu_48581cd3_27984cute1_E


//--------------------- .text._ZN7cutlass13device_kernelINS_4gemm6kernel13GemmUniversalIN4cute5tupleIJiiiiEEENS1_10collective13CollectiveMmaINS1_40MainloopSm90TmaGmmaWarpSpecializedSparseILi9ENS5_IJNS4_1CILi1EEESB_SB_EEENS1_35KernelTmaWarpSpecializedCooperativeEEENS5_IJNSA_ILi128EEESF_NSA_ILi64EEEEEENS_10bfloat16_tENS5_IJNS4_6LayoutINS5_IJiNS5_IJNSA_ILi2EEEiEEEiEEENS5_IJlNS5_IJSB_SK_EEElEEEEENSJ_INS5_IJNS5_IJNS5_IJNSA_ILi8EEESK_NSA_ILi4EEEEEEiEEENS5_IJNS5_IJNSA_ILi16EEESK_SK_EEEiEEEiEEENS5_IJNS5_IJNS5_IJSG_SU_NSA_ILi1024EEEEEENSA_ILi4096EEEEEENS5_IJNS5_IJSB_NSA_ILi512EEENSA_ILi32EEEEEElEEElEEEEEEEESI_NS5_IJlSB_lEEENS4_8TiledMMAINS4_8MMA_AtomIJNS4_4SM904GMMA6SPARSE29GMMA_64x128x32_F32BF16BF16_SSILNS1D_5MajorE0ELS1G_0ELNS1D_7ScaleInE1ELS1H_1ELNS1D_9SparseSelE0EEEEEENSJ_INS5_IJSK_SB_SB_EEENS5_IJSB_NSA_ILi0EEES1M_EEEEENS5_IJNS4_10UnderscoreES1P_S1P_EEEEENS4_13SM90_TMA_LOADENS4_14ComposedLayoutINS4_7SwizzleILi2ELi4ELi3EEENS4_25smem_sparse_ptr_flag_bitsILi2ELi16EEENSJ_INS5_IJNS5_IJSB_SQ_EEENS5_IJSK_S13_EEEEEENS5_IJNS5_IJS1M_SG_EEESN_EEEEEEEvNS4_8identityES1S_NS1T_INS1U_ILi3ELi4ELi3EEENS4_18smem_ptr_flag_bitsILi16EEENSJ_INS5_IJSQ_SG_EEENS5_IJSG_SB_EEEEEEEvS25_EENS_8epilogue10collective6detail29Sm90TmaWarpSpecializedAdapterINS2F_15DefaultEpilogueIfNS5_IJSB_llEEES2J_NS2E_6thread17LinearCombinationIfLi1EffLNS2K_9ScaleType4KindE0ELNS_15FloatRoundStyleE2EfEENS1_15EpilogueDefaultEEEEEvvEEEEvNT_6ParamsE --------------------------
	.section	.text._ZN7cutlass13device_kernelINS_4gemm6kernel13GemmUniversalIN4cute5tupleIJiiiiEEENS1_10collective13CollectiveMmaINS1_40MainloopSm90TmaGmmaWarpSpecializedSparseILi9ENS5_IJNS4_1CILi1EEESB_SB_EEENS1_35KernelTmaWarpSpecializedCooperativeEEENS5_IJNSA_ILi128EEESF_NSA_ILi64EEEEEENS_10bfloat16_tENS5_IJNS4_6LayoutINS5_IJiNS5_IJNSA_ILi2EEEiEEEiEEENS5_IJlNS5_IJSB_SK_EEElEEEEENSJ_INS5_IJNS5_IJNS5_IJNSA_ILi8EEESK_NSA_ILi4EEEEEEiEEENS5_IJNS5_IJNSA_ILi16EEESK_SK_EEEiEEEiEEENS5_IJNS5_IJNS5_IJSG_SU_NSA_ILi1024EEEEEENSA_ILi4096EEEEEENS5_IJNS5_IJSB_NSA_ILi512EEENSA_ILi32EEEEEElEEElEEEEEEEESI_NS5_IJlSB_lEEENS4_8TiledMMAINS4_8MMA_AtomIJNS4_4SM904GMMA6SPARSE29GMMA_64x128x32_F32BF16BF16_SSILNS1D_5MajorE0ELS1G_0ELNS1D_7ScaleInE1ELS1H_1ELNS1D_9SparseSelE0EEEEEENSJ_INS5_IJSK_SB_SB_EEENS5_IJSB_NSA_ILi0EEES1M_EEEEENS5_IJNS4_10UnderscoreES1P_S1P_EEEEENS4_13SM90_TMA_LOADENS4_14ComposedLayoutINS4_7SwizzleILi2ELi4ELi3EEENS4_25smem_sparse_ptr_flag_bitsILi2ELi16EEENSJ_INS5_IJNS5_IJSB_SQ_EEENS5_IJSK_S13_EEEEEENS5_IJNS5_IJS1M_SG_EEESN_EEEEEEEvNS4_8identityES1S_NS1T_INS1U_ILi3ELi4ELi3EEENS4_18smem_ptr_flag_bitsILi16EEENSJ_INS5_IJSQ_SG_EEENS5_IJSG_SB_EEEEEEEvS25_EENS_8epilogue10collective6detail29Sm90TmaWarpSpecializedAdapterINS2F_15DefaultEpilogueIfNS5_IJSB_llEEES2J_NS2E_6thread17LinearCombinationIfLi1EffLNS2K_9ScaleType4KindE0ELNS_15FloatRoundStyleE2EfEENS1_15EpilogueDefaultEEEEEvvEEEEvNT_6ParamsE,"ax",@progbits
	.align	128
.text._ZN7cutlass13device_kernelINS_4gemm6kernel13GemmUniversalIN4cute5tupleIJiiiiEEENS1_10collective13CollectiveMmaINS1_40MainloopSm90TmaGmmaWarpSpecializedSparseILi9ENS5_IJNS4_1CILi1EEESB_SB_EEENS1_35KernelTmaWarpSpecializedCooperativeEEENS5_IJNSA_ILi128EEESF_NSA_ILi64EEEEEENS_10bfloat16_tENS5_IJNS4_6LayoutINS5_IJiNS5_IJNSA_ILi2EEEiEEEiEEENS5_IJlNS5_IJSB_SK_EEElEEEEENSJ_INS5_IJNS5_IJNS5_IJNSA_ILi8EEESK_NSA_ILi4EEEEEEiEEENS5_IJNS5_IJNSA_ILi16EEESK_SK_EEEiEEEiEEENS5_IJNS5_IJNS5_IJSG_SU_NSA_ILi1024EEEEEENSA_ILi4096EEEEEENS5_IJNS5_IJSB_NSA_ILi512EEENSA_ILi32EEEEEElEEElEEEEEEEESI_NS5_IJlSB_lEEENS4_8TiledMMAINS4_8MMA_AtomIJNS4_4SM904GMMA6SPARSE29GMMA_64x128x32_F32BF16BF16_SSILNS1D_5MajorE0ELS1G_0ELNS1D_7ScaleInE1ELS1H_1ELNS1D_9SparseSelE0EEEEEENSJ_INS5_IJSK_SB_SB_EEENS5_IJSB_NSA_ILi0EEES1M_EEEEENS5_IJNS4_10UnderscoreES1P_S1P_EEEEENS4_13SM90_TMA_LOADENS4_14ComposedLayoutINS4_7SwizzleILi2ELi4ELi3EEENS4_25smem_sparse_ptr_flag_bitsILi2ELi16EEENSJ_INS5_IJNS5_IJSB_SQ_EEENS5_IJSK_S13_EEEEEENS5_IJNS5_IJS1M_SG_EEESN_EEEEEEEvNS4_8identityES1S_NS1T_INS1U_ILi3ELi4ELi3EEENS4_18smem_ptr_flag_bitsILi16EEENSJ_INS5_IJSQ_SG_EEENS5_IJSG_SB_EEEEEEEvS25_EENS_8epilogue10collective6detail29Sm90TmaWarpSpecializedAdapterINS2F_15DefaultEpilogueIfNS5_IJSB_llEEES2J_NS2E_6thread17LinearCombinationIfLi1EffLNS2K_9ScaleType4KindE0ELNS_15FloatRoundStyleE2EfEENS1_15EpilogueDefaultEEEEEvvEEEEvNT_6ParamsE:
        .type           _ZN7cutlass13device_kernelINS_4gemm6kernel13GemmUniversalIN4cute5tupleIJiiiiEEENS1_10collective13CollectiveMmaINS1_40MainloopSm90TmaGmmaWarpSpecializedSparseILi9ENS5_IJNS4_1CILi1EEESB_SB_EEENS1_35KernelTmaWarpSpecializedCooperativeEEENS5_IJNSA_ILi128EEESF_NSA_ILi64EEEEEENS_10bfloat16_tENS5_IJNS4_6LayoutINS5_IJiNS5_IJNSA_ILi2EEEiEEEiEEENS5_IJlNS5_IJSB_SK_EEElEEEEENSJ_INS5_IJNS5_IJNS5_IJNSA_ILi8EEESK_NSA_ILi4EEEEEEiEEENS5_IJNS5_IJNSA_ILi16EEESK_SK_EEEiEEEiEEENS5_IJNS5_IJNS5_IJSG_SU_NSA_ILi1024EEEEEENSA_ILi4096EEEEEENS5_IJNS5_IJSB_NSA_ILi512EEENSA_ILi32EEEEEElEEElEEEEEEEESI_NS5_IJlSB_lEEENS4_8TiledMMAINS4_8MMA_AtomIJNS4_4SM904GMMA6SPARSE29GMMA_64x128x32_F32BF16BF16_SSILNS1D_5MajorE0ELS1G_0ELNS1D_7ScaleInE1ELS1H_1ELNS1D_9SparseSelE0EEEEEENSJ_INS5_IJSK_SB_SB_EEENS5_IJSB_NSA_ILi0EEES1M_EEEEENS5_IJNS4_10UnderscoreES1P_S1P_EEEEENS4_13SM90_TMA_LOADENS4_14ComposedLayoutINS4_7SwizzleILi2ELi4ELi3EEENS4_25smem_sparse_ptr_flag_bitsILi2ELi16EEENSJ_INS5_IJNS5_IJSB_SQ_EEENS5_IJSK_S13_EEEEEENS5_IJNS5_IJS1M_SG_EEESN_EEEEEEEvNS4_8identityES1S_NS1T_INS1U_ILi3ELi4ELi3EEENS4_18smem_ptr_flag_bitsILi16EEENSJ_INS5_IJSQ_SG_EEENS5_IJSG_SB_EEEEEEEvS25_EENS_8epilogue10collective6detail29Sm90TmaWarpSpecializedAdapterINS2F_15DefaultEpilogueIfNS5_IJSB_llEEES2J_NS2E_6thread17LinearCombinationIfLi1EffLNS2K_9ScaleType4KindE0ELNS_15FloatRoundStyleE2EfEENS1_15EpilogueDefaultEEEEEvvEEEEvNT_6ParamsE,@function
        .size           _ZN7cutlass13device_kernelINS_4gemm6kernel13GemmUniversalIN4cute5tupleIJiiiiEEENS1_10collective13CollectiveMmaINS1_40MainloopSm90TmaGmmaWarpSpecializedSparseILi9ENS5_IJNS4_1CILi1EEESB_SB_EEENS1_35KernelTmaWarpSpecializedCooperativeEEENS5_IJNSA_ILi128EEESF_NSA_ILi64EEEEEENS_10bfloat16_tENS5_IJNS4_6LayoutINS5_IJiNS5_IJNSA_ILi2EEEiEEEiEEENS5_IJlNS5_IJSB_SK_EEElEEEEENSJ_INS5_IJNS5_IJNS5_IJNSA_ILi8EEESK_NSA_ILi4EEEEEEiEEENS5_IJNS5_IJNSA_ILi16EEESK_SK_EEEiEEEiEEENS5_IJNS5_IJNS5_IJSG_SU_NSA_ILi1024EEEEEENSA_ILi4096EEEEEENS5_IJNS5_IJSB_NSA_ILi512EEENSA_ILi32EEEEEElEEElEEEEEEEESI_NS5_IJlSB_lEEENS4_8TiledMMAINS4_8MMA_AtomIJNS4_4SM904GMMA6SPARSE29GMMA_64x128x32_F32BF16BF16_SSILNS1D_5MajorE0ELS1G_0ELNS1D_7ScaleInE1ELS1H_1ELNS1D_9SparseSelE0EEEEEENSJ_INS5_IJSK_SB_SB_EEENS5_IJSB_NSA_ILi0EEES1M_EEEEENS5_IJNS4_10UnderscoreES1P_S1P_EEEEENS4_13SM90_TMA_LOADENS4_14ComposedLayoutINS4_7SwizzleILi2ELi4ELi3EEENS4_25smem_sparse_ptr_flag_bitsILi2ELi16EEENSJ_INS5_IJNS5_IJSB_SQ_EEENS5_IJSK_S13_EEEEEENS5_IJNS5_IJS1M_SG_EEESN_EEEEEEEvNS4_8identityES1S_NS1T_INS1U_ILi3ELi4ELi3EEENS4_18smem_ptr_flag_bitsILi16EEENSJ_INS5_IJSQ_SG_EEENS5_IJSG_SB_EEEEEEEvS25_EENS_8epilogue10collective6detail29Sm90TmaWarpSpecializedAdapterINS2F_15DefaultEpilogueIfNS5_IJSB_llEEES2J_NS2E_6thread17LinearCombinationIfLi1EffLNS2K_9ScaleType4KindE0ELNS_15FloatRoundStyleE2EfEENS1_15EpilogueDefaultEEEEEvvEEEEvNT_6ParamsE,(.L_x_196 - _ZN7cutlass13device_kernelINS_4gemm6kernel13GemmUniversalIN4cute5tupleIJiiiiEEENS1_10collective13CollectiveMmaINS1_40MainloopSm90TmaGmmaWarpSpecializedSparseILi9ENS5_IJNS4_1CILi1EEESB_SB_EEENS1_35KernelTmaWarpSpecializedCooperativeEEENS5_IJNSA_ILi128EEESF_NSA_ILi64EEEEEENS_10bfloat16_tENS5_IJNS4_6LayoutINS5_IJiNS5_IJNSA_ILi2EEEiEEEiEEENS5_IJlNS5_IJSB_SK_EEElEEEEENSJ_INS5_IJNS5_IJNS5_IJNSA_ILi8EEESK_NSA_ILi4EEEEEEiEEENS5_IJNS5_IJNSA_ILi16EEESK_SK_EEEiEEEiEEENS5_IJNS5_IJNS5_IJSG_SU_NSA_ILi1024EEEEEENSA_ILi4096EEEEEENS5_IJNS5_IJSB_NSA_ILi512EEENSA_ILi32EEEEEElEEElEEEEEEEESI_NS5_IJlSB_lEEENS4_8TiledMMAINS4_8MMA_AtomIJNS4_4SM904GMMA6SPARSE29GMMA_64x128x32_F32BF16BF16_SSILNS1D_5MajorE0ELS1G_0ELNS1D_7ScaleInE1ELS1H_1ELNS1D_9SparseSelE0EEEEEENSJ_INS5_IJSK_SB_SB_EEENS5_IJSB_NSA_ILi0EEES1M_EEEEENS5_IJNS4_10UnderscoreES1P_S1P_EEEEENS4_13SM90_TMA_LOADENS4_14ComposedLayoutINS4_7SwizzleILi2ELi4ELi3EEENS4_25smem_sparse_ptr_flag_bitsILi2ELi16EEENSJ_INS5_IJNS5_IJSB_SQ_EEENS5_IJSK_S13_EEEEEENS5_IJNS5_IJS1M_SG_EEESN_EEEEEEEvNS4_8identityES1S_NS1T_INS1U_ILi3ELi4ELi3EEENS4_18smem_ptr_flag_bitsILi16EEENSJ_INS5_IJSQ_SG_EEENS5_IJSG_SB_EEEEEEEvS25_EENS_8epilogue10collective6detail29Sm90TmaWarpSpecializedAdapterINS2F_15DefaultEpilogueIfNS5_IJSB_llEEES2J_NS2E_6thread17LinearCombinationIfLi1EffLNS2K_9ScaleType4KindE0ELNS_15FloatRoundStyleE2EfEENS1_15EpilogueDefaultEEEEEvvEEEEvNT_6ParamsE)
        .other          _ZN7cutlass13device_kernelINS_4gemm6kernel13GemmUniversalIN4cute5tupleIJiiiiEEENS1_10collective13CollectiveMmaINS1_40MainloopSm90TmaGmmaWarpSpecializedSparseILi9ENS5_IJNS4_1CILi1EEESB_SB_EEENS1_35KernelTmaWarpSpecializedCooperativeEEENS5_IJNSA_ILi128EEESF_NSA_ILi64EEEEEENS_10bfloat16_tENS5_IJNS4_6LayoutINS5_IJiNS5_IJNSA_ILi2EEEiEEEiEEENS5_IJlNS5_IJSB_SK_EEElEEEEENSJ_INS5_IJNS5_IJNS5_IJNSA_ILi8EEESK_NSA_ILi4EEEEEEiEEENS5_IJNS5_IJNSA_ILi16EEESK_SK_EEEiEEEiEEENS5_IJNS5_IJNS5_IJSG_SU_NSA_ILi1024EEEEEENSA_ILi4096EEEEEENS5_IJNS5_IJSB_NSA_ILi512EEENSA_ILi32EEEEEElEEElEEEEEEEESI_NS5_IJlSB_lEEENS4_8TiledMMAINS4_8MMA_AtomIJNS4_4SM904GMMA6SPARSE29GMMA_64x128x32_F32BF16BF16_SSILNS1D_5MajorE0ELS1G_0ELNS1D_7ScaleInE1ELS1H_1ELNS1D_9SparseSelE0EEEEEENSJ_INS5_IJSK_SB_SB_EEENS5_IJSB_NSA_ILi0EEES1M_EEEEENS5_IJNS4_10UnderscoreES1P_S1P_EEEEENS4_13SM90_TMA_LOADENS4_14ComposedLayoutINS4_7SwizzleILi2ELi4ELi3EEENS4_25smem_sparse_ptr_flag_bitsILi2ELi16EEENSJ_INS5_IJNS5_IJSB_SQ_EEENS5_IJSK_S13_EEEEEENS5_IJNS5_IJS1M_SG_EEESN_EEEEEEEvNS4_8identityES1S_NS1T_INS1U_ILi3ELi4ELi3EEENS4_18smem_ptr_flag_bitsILi16EEENSJ_INS5_IJSQ_SG_EEENS5_IJSG_SB_EEEEEEEvS25_EENS_8epilogue10collective6detail29Sm90TmaWarpSpecializedAdapterINS2F_15DefaultEpilogueIfNS5_IJSB_llEEES2J_NS2E_6thread17LinearCombinationIfLi1EffLNS2K_9ScaleType4KindE0ELNS_15FloatRoundStyleE2EfEENS1_15EpilogueDefaultEEEEEvvEEEEvNT_6ParamsE,@"STO_CUDA_ENTRY STV_DEFAULT"
_ZN7cutlass13device_kernelINS_4gemm6kernel13GemmUniversalIN4cute5tupleIJiiiiEEENS1_10collective13CollectiveMmaINS1_40MainloopSm90TmaGmmaWarpSpecializedSparseILi9ENS5_IJNS4_1CILi1EEESB_SB_EEENS1_35KernelTmaWarpSpecializedCooperativeEEENS5_IJNSA_ILi128EEESF_NSA_ILi64EEEEEENS_10bfloat16_tENS5_IJNS4_6LayoutINS5_IJiNS5_IJNSA_ILi2EEEiEEEiEEENS5_IJlNS5_IJSB_SK_EEElEEEEENSJ_INS5_IJNS5_IJNS5_IJNSA_ILi8EEESK_NSA_ILi4EEEEEEiEEENS5_IJNS5_IJNSA_ILi16EEESK_SK_EEEiEEEiEEENS5_IJNS5_IJNS5_IJSG_SU_NSA_ILi1024EEEEEENSA_ILi4096EEEEEENS5_IJNS5_IJSB_NSA_ILi512EEENSA_ILi32EEEEEElEEElEEEEEEEESI_NS5_IJlSB_lEEENS4_8TiledMMAINS4_8MMA_AtomIJNS4_4SM904GMMA6SPARSE29GMMA_64x128x32_F32BF16BF16_SSILNS1D_5MajorE0ELS1G_0ELNS1D_7ScaleInE1ELS1H_1ELNS1D_9SparseSelE0EEEEEENSJ_INS5_IJSK_SB_SB_EEENS5_IJSB_NSA_ILi0EEES1M_EEEEENS5_IJNS4_10UnderscoreES1P_S1P_EEEEENS4_13SM90_TMA_LOADENS4_14ComposedLayoutINS4_7SwizzleILi2ELi4ELi3EEENS4_25smem_sparse_ptr_flag_bitsILi2ELi16EEENSJ_INS5_IJNS5_IJSB_SQ_EEENS5_IJSK_S13_EEEEEENS5_IJNS5_IJS1M_SG_EEESN_EEEEEEEvNS4_8identityES1S_NS1T_INS1U_ILi3ELi4ELi3EEENS4_18smem_ptr_flag_bitsILi16EEENSJ_INS5_IJSQ_SG_EEENS5_IJSG_SB_EEEEEEEvS25_EENS_8epilogue10collective6detail29Sm90TmaWarpSpecializedAdapterINS2F_15DefaultEpilogueIfNS5_IJSB_llEEES2J_NS2E_6thread17LinearCombinationIfLi1EffLNS2K_9ScaleType4KindE0ELNS_15FloatRoundStyleE2EfEENS1_15EpilogueDefaultEEEEEvvEEEEvNT_6ParamsE:
[----:B------:R-:W-:Y:S01]  /*0000*/  LDC R1, c[0x0][0x28] ;  /* 0x00000a00ff017b82 */ /* 0x000fe20000000800 */
[----:B------:R-:W0:Y:S01]  /*0010*/  S2R R0, SR_TID.X ;  /* 0x0000000000007919 */ /* 0x000e220000002100 */
[----:B------:R-:W-:Y:S01]  /*0020*/  ELECT P0, URZ, PT ;  /* 0x00000000003f782f */ /* 0x000fe20003800000 */
[----:B------:R-:W-:Y:S01]  /*0030*/  BSSY B0, `(.L_x_0) ;  /* 0x0000012000007945 */ /* 0x000fe20003800000 */
[--C-:B0-----:R-:W-:Y:S02]  /*0040*/  SHF.R.U32.HI R2, RZ, 0x5, R0.reuse ;  /* 0x00000005ff027819 */ /* 0x101fe40000011600 */
[----:B------:R-:W-:-:S03]  /*0050*/  SHF.R.U32.HI R5, RZ, 0x7, R0 ;  /* 0x00000007ff057819 */ /* 0x000fc60000011600 */
[----:B------:R-:W0:Y:S04]  /*0060*/  SHFL.IDX PT, R6, R2, RZ, 0x1f ;  /* 0x00001fff02067589 */ /* 0x000e2800000e0000 */
[----:B------:R1:W2:Y:S01]  /*0070*/  SHFL.IDX PT, R4, R5, RZ, 0x1f ;  /* 0x00001fff05047589 */ /* 0x0002a200000e0000 */
[----:B0-----:R-:W-:-:S13]  /*0080*/  ISETP.NE.OR P0, PT, R6, RZ, !P0 ;  /* 0x000000ff0600720c */ /* 0x001fda0004705670 */
[----:B-12---:R-:W-:Y:S05]  /*0090*/  @P0 BRA `(.L_x_1) ;  /* 0x00000000002c0947 */ /* 0x006fea0003800000 */
[----:B------:R-:W-:Y:S02]  /*00a0*/  ULDC.64 UR4, c[0x0][0x198] ;  /* 0x0000660000047ab9 */ /* 0x000fe40000000a00 */
[----:B------:R-:W-:Y:S02]  /*00b0*/  UIADD3 UR6, UP0, UR4, 0xf0, URZ ;  /* 0x000000f004067890 */ /* 0x000fe4000ff1e03f */
[----:B------:R-:W-:Y:S02]  /*00c0*/  UIADD3 UR8, UP1, UR4, 0x1f0, URZ ;  /* 0x000001f004087890 */ /* 0x000fe4000ff3e03f */
[----:B------:R-:W-:Y:S02]  /*00d0*/  UIADD3 UR4, UP2, UR4, 0x2f0, URZ ;  /* 0x000002f004047890 */ /* 0x000fe4000ff5e03f */
[----:B------:R-:W-:Y:S02]  /*00e0*/  UIADD3.X UR7, URZ, UR5, URZ, UP0, !UPT ;  /* 0x000000053f077290 */ /* 0x000fe400087fe43f */
[----:B------:R-:W-:-:S02]  /*00f0*/  UIADD3.X UR9, URZ, UR5, URZ, UP1, !UPT ;  /* 0x000000053f097290 */ /* 0x000fc40008ffe43f */
[----:B------:R-:W-:-:S05]  /*0100*/  UIADD3.X UR5, URZ, UR5, URZ, UP2, !UPT ;  /* 0x000000053f057290 */ /* 0x000fca00097fe43f */
[----:B------:R0:W-:Y:S02]  /*0110*/  UTMACCTL.PF [UR6] ;  /* 0x00000000060079b9 */ /* 0x0001e40008040000 */
[----:B------:R0:W-:Y:S02]  /*0120*/  UTMACCTL.PF [UR8] ;  /* 0x00000000080079b9 */ /* 0x0001e40008040000 */
[----:B------:R0:W-:Y:S02]  /*0130*/  UTMACCTL.PF [UR4] ;  /* 0x00000000040079b9 */ /* 0x0001e40008040000 */
[----:B0-----:R-:W-:Y:S01]  /*0140*/  NOP ;  /* 0x0000000000007918 */ /* 0x001fe20000000000 */
.L_x_1:
[----:B------:R-:W-:Y:S05]  /*0150*/  BSYNC B0 ;  /* 0x0000000000007941 */ /* 0x000fea0003800000 */
.L_x_0:
[----:B------:R-:W0:Y:S02]  /*0160*/  SHFL.IDX PT, R3, R2, RZ, 0x1f ;  /* 0x00001fff02037589 */ /* 0x000e2400000e0000 */
[----:B0-----:R-:W-:-:S13]  /*0170*/  ISETP.NE.AND P0, PT, R3, RZ, PT ;  /* 0x000000ff0300720c */ /* 0x001fda0003f05270 */
[----:B------:R-:W-:Y:S05]  /*0180*/  @P0 BRA `(.L_x_2) ;  /* 0x00000000008c0947 */ /* 0x000fea0003800000 */
[----:B------:R-:W-:Y:S01]  /*0190*/  ELECT P0, URZ, PT ;  /* 0x00000000003f782f */ /* 0x000fe20003800000 */
[----:B------:R-:W-:-:S12]  /*01a0*/  BSSY B0, `(.L_x_2) ;  /* 0x0000021000007945 */ /* 0x000fd80003800000 */
[----:B------:R-:W-:Y:S05]  /*01b0*/  @!P0 BRA `(.L_x_3) ;  /* 0x00000000007c8947 */ /* 0x000fea0003800000 */
[----:B------:R-:W0:Y:S01]  /*01c0*/  S2UR UR8, SR_CgaCtaId ;  /* 0x00000000000879c3 */ /* 0x000e220000008800 */
[----:B------:R-:W-:Y:S01]  /*01d0*/  UMOV UR4, 0x400 ;  /* 0x0000040000047882 */ /* 0x000fe20000000000 */
[----:B------:R-:W-:Y:S01]  /*01e0*/  UMOV UR5, 0x1 ;  /* 0x0000000100057882 */ /* 0x000fe20000000000 */
[----:B------:R-:W-:Y:S02]  /*01f0*/  UMOV UR6, 0x100 ;  /* 0x0000010000067882 */ /* 0x000fe40000000000 */
[----:B------:R-:W-:-:S04]  /*0200*/  UIADD3 UR6, -UR6, 0x100000, URZ ;  /* 0x0010000006067890 */ /* 0x000fc8000fffe13f */
[----:B------:R-:W-:Y:S02]  /*0210*/  USHF.L.U32 UR7, UR6, 0xb, URZ ;  /* 0x0000000b06077899 */ /* 0x000fe4000800063f */
[----:B------:R-:W-:Y:S02]  /*0220*/  USHF.L.U32 UR6, UR6, 0x1, URZ ;  /* 0x0000000106067899 */ /* 0x000fe4000800063f */
[----:B0-----:R-:W-:Y:S02]  /*0230*/  ULEA UR8, UR8, UR4, 0x18 ;  /* 0x0000000408087291 */ /* 0x001fe4000f8ec03f */
[----:B------:R-:W-:-:S04]  /*0240*/  UIADD3 UR4, -UR5, 0x100000, URZ ;  /* 0x0010000005047890 */ /* 0x000fc8000fffe13f */
[----:B------:R-:W-:Y:S02]  /*0250*/  USHF.L.U32 UR5, UR4, 0xb, URZ ;  /* 0x0000000b04057899 */ /* 0x000fe4000800063f */
[----:B------:R-:W-:Y:S01]  /*0260*/  USHF.L.U32 UR4, UR4, 0x1, URZ ;  /* 0x0000000104047899 */ /* 0x000fe2000800063f */
[----:B------:R-:W0:Y:S11]  /*0270*/  FENCE.VIEW.ASYNC.S ;  /* 0x00000000000073c6 */ /* 0x000e360000000000 */
[----:B0-----:R0:W1:Y:S01]  /*0280*/  SYNCS.EXCH.64 URZ, [UR8], UR4 ;  /* 0x00000004083f75b2 */ /* 0x0010620008000100 */
[----:B------:R0:W2:Y:S01]  /*0290*/  SYNCS.EXCH.64 URZ, [UR8+0x48], UR6 ;  /* 0x00004806083f75b2 */ /* 0x0000a20008000100 */
[----:B------:R0:W3:Y:S01]  /*02a0*/  SYNCS.EXCH.64 URZ, [UR8+0x8], UR4 ;  /* 0x00000804083f75b2 */ /* 0x0000e20008000100 */
[----:B------:R0:W4:Y:S01]  /*02b0*/  SYNCS.EXCH.64 URZ, [UR8+0x50], UR6 ;  /* 0x00005006083f75b2 */ /* 0x0001220008000100 */
[----:B------:R0:W0:Y:S01]  /*02c0*/  SYNCS.EXCH.64 URZ, [UR8+0x10], UR4 ;  /* 0x00001004083f75b2 */ /* 0x0000220008000100 */
        /* <DEDUP_REMOVED lines=13> */
[----:B------:R-:W-:Y:S01]  /*03a0*/  NOP ;  /* 0x0000000000007918 */ /* 0x000fe20000000000 */
.L_x_3:
[----:B0-----:R-:W-:Y:S05]  /*03b0*/  BSYNC B0 ;  /* 0x0000000000007941 */ /* 0x001fea0003800000 */
.L_x_2:
[----:B------:R-:W0:Y:S01]  /*03c0*/  SHFL.IDX PT, R2, R2, RZ, 0x1f ;  /* 0x00001fff02027589 */ /* 0x000e2200000e0000 */
[----:B------:R-:W5:Y:S01]  /*03d0*/  LDC R3, c[0x0][0x75c] ;  /* 0x0001d700ff037b82 */ /* 0x000f620000000800 */
[----:B------:R-:W-:Y:S02]  /*03e0*/  ELECT P0, URZ, PT ;  /* 0x00000000003f782f */ /* 0x000fe40003800000 */
[C---:B------:R-:W-:Y:S01]  /*03f0*/  ISETP.NE.AND P2, PT, R4.reuse, RZ, PT ;  /* 0x000000ff0400720c */ /* 0x040fe20003f45270 */
[----:B------:R-:W1:Y:S01]  /*0400*/  S2R R7, SR_CTAID.Y ;  /* 0x0000000000077919 */ /* 0x000e620000002600 */
[----:B------:R-:W-:Y:S01]  /*0410*/  UMOV UR4, 0x20 ;  /* 0x0000002000047882 */ /* 0x000fe20000000000 */
[----:B------:R-:W-:Y:S01]  /*0420*/  VIADD R12, R4, 0xffffffff ;  /* 0xffffffff040c7836 */ /* 0x000fe20000000000 */
[----:B------:R-:W-:Y:S01]  /*0430*/  NOP ;  /* 0x0000000000007918 */ /* 0x000fe20000000000 */
[----:B------:R-:W2:Y:S01]  /*0440*/  S2R R8, SR_CTAID.X ;  /* 0x0000000000087919 */ /* 0x000ea20000002500 */
[----:B------:R-:W-:-:S02]  /*0450*/  NOP ;  /* 0x0000000000007918 */ /* 0x000fc40000000000 */
[----:B------:R-:W-:Y:S02]  /*0460*/  ISETP.GE.U32.AND P1, PT, R12, 0x2, PT ;  /* 0x000000020c00780c */ /* 0x000fe40003f26070 */
[----:B0-----:R-:W-:Y:S02]  /*0470*/  ISETP.NE.OR P0, PT, R2, RZ, !P0 ;  /* 0x000000ff0200720c */ /* 0x001fe40004705670 */
[----:B-----5:R-:W-:Y:S02]  /*0480*/  ISETP.NE.AND P3, PT, R3, 0x1, PT ;  /* 0x000000010300780c */ /* 0x020fe40003f65270 */
[----:B------:R-:W-:-:S04]  /*0490*/  SHF.R.S32.HI R3, RZ, 0x1f, R6 ;  /* 0x0000001fff037819 */ /* 0x000fc80000011406 */
[----:B------:R-:W-:-:S04]  /*04a0*/  LEA.HI R3, R3, R6, RZ, 0x2 ;  /* 0x0000000603037211 */ /* 0x000fc800078f10ff */
[----:B------:R-:W-:Y:S01]  /*04b0*/  LOP3.LUT R3, R3, 0xfffffffc, RZ, 0xc0, !PT ;  /* 0xfffffffc03037812 */ /* 0x000fe200078ec0ff */
[----:B------:R-:W-:Y:S01]  /*04c0*/  VOTEU.ALL UP0, P0 ;  /* 0x00000000003f7886 */ /* 0x000fe20000000000 */
[----:B------:R-:W-:Y:S01]  /*04d0*/  VOTEU.ALL UP1, P0 ;  /* 0x00000000003f7886 */ /* 0x000fe20000020000 */
[----:B------:R-:W2:Y:S01]  /*04e0*/  @P3 LDC R9, c[0x0][0x10] ;  /* 0x00000400ff093b82 */ /* 0x000ea20000000800 */
[----:B-1----:R-:W-:Y:S02]  /*04f0*/  @P3 IMAD.MOV.U32 R2, RZ, RZ, R7 ;  /* 0x000000ffff023224 */ /* 0x002fe400078e0007 */
[----:B------:R-:W-:Y:S01]  /*0500*/  IMAD.IADD R6, R6, 0x1, -R3 ;  /* 0x0000000106067824 */ /* 0x000fe200078e0a03 */
[----:B------:R-:W-:Y:S01]  /*0510*/  @!UP0 UMOV UR6, 0x400 ;  /* 0x0000040000068882 */ /* 0x000fe20000000000 */
[----:B------:R-:W-:-:S04]  /*0520*/  @!UP0 UIADD3 UR4, -UR4, 0x100000, URZ ;  /* 0x0010000004048890 */ /* 0x000fc8000fffe13f */
[----:B------:R-:W-:Y:S02]  /*0530*/  @!UP0 USHF.L.U32 UR5, UR4, 0xb, URZ ;  /* 0x0000000b04058899 */ /* 0x000fe4000800063f */
[----:B------:R-:W-:Y:S01]  /*0540*/  @!UP0 USHF.L.U32 UR4, UR4, 0x1, URZ ;  /* 0x0000000104048899 */ /* 0x000fe2000800063f */
[----:B------:R-:W-:Y:S01]  /*0550*/  @P3 IMAD.MOV.U32 R3, RZ, RZ, RZ ;  /* 0x000000ffff033224 */ /* 0x000fe200078e00ff */
[----:B------:R-:W0:Y:S01]  /*0560*/  @!UP0 S2UR UR7, SR_CgaCtaId ;  /* 0x00000000000789c3 */ /* 0x000e220000008800 */
[----:B------:R-:W-:-:S07]  /*0570*/  @P3 IMAD.MOV.U32 R13, RZ, RZ, RZ ;  /* 0x000000ffff0d3224 */ /* 0x000fce00078e00ff */
[----:B------:R-:W1:Y:S01]  /*0580*/  @!P3 LDC R10, c[0x0][0xc] ;  /* 0x00000300ff0abb82 */ /* 0x000e620000000800 */
[----:B--2---:R-:W-:-:S04]  /*0590*/  @P3 IMAD.WIDE.U32 R2, R8, R9, R2 ;  /* 0x0000000908023225 */ /* 0x004fc800078e0002 */
[----:B------:R-:W-:Y:S02]  /*05a0*/  IMAD.MOV.U32 R9, RZ, RZ, RZ ;  /* 0x000000ffff097224 */ /* 0x000fe400078e00ff */
[----:B------:R-:W-:Y:S01]  /*05b0*/  @P3 IMAD.IADD R3, R3, 0x1, R13 ;  /* 0x0000000103033824 */ /* 0x000fe200078e020d */
[----:B0-----:R-:W-:Y:S01]  /*05c0*/  @!UP0 ULEA UR6, UR7, UR6, 0x18 ;  /* 0x0000000607068291 */ /* 0x001fe2000f8ec03f */
[----:B------:R-:W-:Y:S01]  /*05d0*/  VOTEU.ALL UP0, P0 ;  /* 0x00000000003f7886 */ /* 0x000fe20000000000 */
[----:B------:R-:W-:-:S04]  /*05e0*/  ISETP.NE.AND P0, PT, R6, 0x3, PT ;  /* 0x000000030600780c */ /* 0x000fc80003f05270 */
[----:B------:R-:W-:Y:S01]  /*05f0*/  ISETP.EQ.OR P0, PT, R6, RZ, !P0 ;  /* 0x000000ff0600720c */ /* 0x000fe20004702670 */
[----:B-1----:R-:W-:-:S03]  /*0600*/  @!P3 IMAD.WIDE.U32 R10, R10, R7, R8 ;  /* 0x000000070a0ab225 */ /* 0x002fc600078e0008 */
[----:B------:R-:W-:Y:S01]  /*0610*/  ISETP.EQ.AND P0, PT, R4, RZ, P0 ;  /* 0x000000ff0400720c */ /* 0x000fe20000702270 */
[----:B------:R-:W0:Y:S02]  /*0620*/  FENCE.VIEW.ASYNC.S ;  /* 0x00000000000073c6 */ /* 0x000e240000000000 */
[----:B0-----:R0:W3:Y:S01]  /*0630*/  @!UP0 SYNCS.EXCH.64 URZ, [UR6+0xa0], UR4 ;  /* 0x0000a004063f85b2 */ /* 0x0010e20008000100 */
[----:B------:R-:W-:Y:S01]  /*0640*/  @!P3 IMAD.MOV.U32 R2, RZ, RZ, R10 ;  /* 0x000000ffff02b224 */ /* 0x000fe200078e000a */
[----:B------:R-:W-:Y:S01]  /*0650*/  SEL R4, RZ, 0x1, !P0 ;  /* 0x00000001ff047807 */ /* 0x000fe20004000000 */
[----:B------:R-:W-:-:S03]  /*0660*/  @!P3 IMAD.MOV.U32 R3, RZ, RZ, R11 ;  /* 0x000000ffff03b224 */ /* 0x000fc600078e000b */
[----:B------:R-:W-:Y:S01]  /*0670*/  SEL R4, R4, 0x2, P1 ;  /* 0x0000000204047807 */ /* 0x000fe20000800000 */
[----:B------:R0:W3:Y:S01]  /*0680*/  @!UP1 SYNCS.EXCH.64 URZ, [UR6+0xa8], UR4 ;  /* 0x0000a804063f95b2 */ /* 0x0000e20008000100 */
[----:B------:R-:W-:Y:S01]  /*0690*/  NOP ;  /* 0x0000000000007918 */ /* 0x000fe20000000000 */
[----:B---34-:R-:W-:Y:S06]  /*06a0*/  BAR.SYNC.DEFER_BLOCKING 0x0 ;  /* 0x0000000000007b1d */ /* 0x018fec0000010000 */
[----:B------:R-:W-:Y:S05]  /*06b0*/  @!P2 BRA `(.L_x_4) ;  /* 0x000000640018a947 */ /* 0x000fea0003800000 */
[----:B------:R-:W-:-:S13]  /*06c0*/  ISETP.GT.U32.AND P0, PT, R12, 0x1, PT ;  /* 0x000000010c00780c */ /* 0x000fda0003f04070 */
[----:B0-----:R-:W-:Y:S05]  /*06d0*/  @P0 EXIT ;  /* 0x000000000000094d */ /* 0x001fea0003800000 */
[----:B------:R-:W-:Y:S01]  /*06e0*/  ULDC.64 UR4, c[0x0][0x750] ;  /* 0x0001d40000047ab9 */ /* 0x000fe20000000a00 */
[----:B------:R-:W-:Y:S01]  /*06f0*/  PRMT R10, RZ, 0x7610, R10 ;  /* 0x00007610ff0a7816 */ /* 0x000fe2000000000a */
[----:B------:R-:W-:Y:S01]  /*0700*/  IMAD.MOV.U32 R12, RZ, RZ, -0x1 ;  /* 0xffffffffff0c7424 */ /* 0x000fe200078e00ff */
[----:B------:R-:W-:Y:S01]  /*0710*/  ISETP.GE.U32.AND P0, PT, R2, UR4, PT ;  /* 0x0000000402007c0c */ /* 0x000fe2000bf06070 */
[----:B------:R-:W-:Y:S02]  /*0720*/  IMAD.MOV.U32 R16, RZ, RZ, -0x1 ;  /* 0xffffffffff107424 */ /* 0x000fe400078e00ff */
[----:B------:R-:W-:Y:S01]  /*0730*/  IMAD.MOV.U32 R11, RZ, RZ, -0x1 ;  /* 0xffffffffff0b7424 */ /* 0x000fe200078e00ff */
[----:B------:R-:W-:-:S13]  /*0740*/  ISETP.GE.U32.AND.EX P0, PT, R3, UR5, PT, P0 ;  /* 0x0000000503007c0c */ /* 0x000fda000bf06100 */
[----:B------:R-:W-:Y:S05]  /*0750*/  @P0 BRA `(.L_x_5) ;  /* 0x0000000400580947 */ /* 0x000fea0003800000 */
[----:B------:R-:W0:Y:S01]  /*0760*/  LDC.64 R18, c[0x0][0x728] ;  /* 0x0001ca00ff127b82 */ /* 0x000e220000000a00 */
[----:B------:R-:W-:Y:S02]  /*0770*/  IMAD.MOV.U32 R10, RZ, RZ, R2 ;  /* 0x000000ffff0a7224 */ /* 0x000fe400078e0002 */
[----:B------:R-:W-:-:S05]  /*0780*/  IMAD.MOV.U32 R11, RZ, RZ, R3 ;  /* 0x000000ffff0b7224 */ /* 0x000fca00078e0003 */
[----:B------:R-:W1:Y:S08]  /*0790*/  LDC R6, c[0x0][0x730] ;  /* 0x0001cc00ff067b82 */ /* 0x000e700000000800 */
[----:B------:R-:W2:Y:S01]  /*07a0*/  LDC.64 R20, c[0x0][0x720] ;  /* 0x0001c800ff147b82 */ /* 0x000ea20000000a00 */
[----:B0-----:R-:W-:-:S04]  /*07b0*/  ISETP.NE.U32.AND P0, PT, R18, RZ, PT ;  /* 0x000000ff1200720c */ /* 0x001fc80003f05070 */
[----:B------:R-:W-:-:S13]  /*07c0*/  ISETP.NE.AND.EX P0, PT, R19, RZ, PT, P0 ;  /* 0x000000ff1300720c */ /* 0x000fda0003f05300 */
[----:B-12---:R-:W-:Y:S05]  /*07d0*/  @!P0 BRA `(.L_x_6) ;  /* 0x0000000000288947 */ /* 0x006fea0003800000 */
[----:B------:R-:W0:Y:S02]  /*07e0*/  LDC R15, c[0x0][0x734] ;  /* 0x0001cd00ff0f7b82 */ /* 0x000e240000000800 */
[----:B0-----:R-:W-:-:S05]  /*07f0*/  IADD3 R15, P0, R2, R15, RZ ;  /* 0x0000000f020f7210 */ /* 0x001fca0007f1e0ff */
[----:B------:R-:W-:-:S04]  /*0800*/  IMAD.X R17, RZ, RZ, R3, P0 ;  /* 0x000000ffff117224 */ /* 0x000fc800000e0603 */
[----:B------:R-:W-:-:S04]  /*0810*/  IMAD.WIDE.U32 R10, R17, R18, RZ ;  /* 0x00000012110a7225 */ /* 0x000fc800078e00ff */
[----:B------:R-:W-:-:S04]  /*0820*/  IMAD.WIDE.U32 R12, P0, R15, R19, R10 ;  /* 0x000000130f0c7225 */ /* 0x000fc8000780000a */
[----:B------:R-:W-:-:S04]  /*0830*/  IMAD.WIDE.U32 R10, R15, R18, RZ ;  /* 0x000000120f0a7225 */ /* 0x000fc800078e00ff */
[----:B------:R-:W-:Y:S01]  /*0840*/  IMAD.X R15, RZ, RZ, RZ, P0 ;  /* 0x000000ffff0f7224 */ /* 0x000fe200000e06ff */
[----:B------:R-:W-:Y:S01]  /*0850*/  IADD3 RZ, P0, R11, R12, RZ ;  /* 0x0000000c0bff7210 */ /* 0x000fe20007f1e0ff */
[----:B------:R-:W-:-:S04]  /*0860*/  IMAD.MOV.U32 R14, RZ, RZ, R13 ;  /* 0x000000ffff0e7224 */ /* 0x000fc800078e000d */
[----:B------:R-:W-:-:S08]  /*0870*/  IMAD.WIDE.U32.X R10, R17, R19, R14, P0 ;  /* 0x00000013110a7225 */ /* 0x000fd000000e040e */
.L_x_6:
[-CC-:B------:R-:W-:Y:S01]  /*0880*/  SHF.R.U64 R25, R10, R6.reuse, R11.reuse ;  /* 0x000000060a197219 */ /* 0x180fe2000000120b */
[----:B------:R-:W0:Y:S01]  /*0890*/  LDC R14, c[0x0][0x718] ;  /* 0x0001c600ff0e7b82 */ /* 0x000e220000000800 */
[----:B------:R-:W-:Y:S01]  /*08a0*/  SHF.R.U32.HI R9, RZ, R6, R11 ;  /* 0x00000006ff097219 */ /* 0x000fe2000001160b */
[----:B------:R-:W-:Y:S01]  /*08b0*/  ULDC UR4, c[0x0][0x150] ;  /* 0x0000540000047ab9 */ /* 0x000fe20000000800 */
[----:B------:R-:W-:Y:S02]  /*08c0*/  IADD3 R13, P0, RZ, -R25, RZ ;  /* 0x80000019ff0d7210 */ /* 0x000fe40007f1e0ff */
[----:B------:R-:W-:-:S03]  /*08d0*/  I2FP.F32.U32 R6, R8 ;  /* 0x0000000800067245 */ /* 0x000fc60000201000 */
[----:B------:R-:W1:Y:S01]  /*08e0*/  LDC.64 R26, c[0x0][0x740] ;  /* 0x0001d000ff1a7b82 */ /* 0x000e620000000a00 */
[----:B------:R-:W-:Y:S02]  /*08f0*/  IMAD.X R15, RZ, RZ, ~R9, P0 ;  /* 0x000000ffff0f7224 */ /* 0x000fe400000e0e09 */
[----:B------:R-:W-:Y:S01]  /*0900*/  FMUL R6, R6, UR4 ;  /* 0x0000000406067c20 */ /* 0x000fe20008400000 */
[----:B------:R-:W-:Y:S01]  /*0910*/  IMAD.WIDE.U32 R10, R13, R20, R2 ;  /* 0x000000140d0a7225 */ /* 0x000fe200078e0002 */
[----:B------:R-:W-:-:S03]  /*0920*/  ULDC UR4, c[0x0][0x154] ;  /* 0x0000550000047ab9 */ /* 0x000fc60000000800 */
[----:B------:R-:W-:Y:S01]  /*0930*/  IMAD R12, R15, R20, RZ ;  /* 0x000000140f0c7224 */ /* 0x000fe200078e02ff */
[----:B------:R-:W2:Y:S01]  /*0940*/  LDC R9, c[0x0][0x144] ;  /* 0x00005100ff097b82 */ /* 0x000ea20000000800 */
[----:B------:R-:W3:Y:S02]  /*0950*/  F2I.U32.TRUNC.NTZ R6, R6 ;  /* 0x0000000600067305 */ /* 0x000ee4000020f000 */
[----:B------:R-:W-:-:S04]  /*0960*/  IMAD R13, R13, R21, R12 ;  /* 0x000000150d0d7224 */ /* 0x000fc800078e020c */
[----:B------:R-:W-:Y:S01]  /*0970*/  IMAD.IADD R11, R11, 0x1, R13 ;  /* 0x000000010b0b7824 */ /* 0x000fe200078e020d */
[----:B------:R-:W4:Y:S01]  /*0980*/  LDC R16, c[0x0][0x708] ;  /* 0x0001c200ff107b82 */ /* 0x000f220000000800 */
[----:B------:R-:W-:-:S03]  /*0990*/  IMAD.MOV.U32 R13, RZ, RZ, -0x1 ;  /* 0xffffffffff0d7424 */ /* 0x000fc600078e00ff */
[-CC-:B0-----:R-:W-:Y:S02]  /*09a0*/  SHF.R.U64 R20, R10, R14.reuse, R11.reuse ;  /* 0x0000000e0a147219 */ /* 0x181fe4000000120b */
[----:B------:R-:W-:Y:S02]  /*09b0*/  I2FP.F32.U32 R10, R7 ;  /* 0x00000007000a7245 */ /* 0x000fe40000201000 */
[----:B------:R-:W0:Y:S01]  /*09c0*/  LDC R24, c[0x0][0x758] ;  /* 0x0001d600ff187b82 */ /* 0x000e220000000800 */
[----:B-1----:R-:W-:Y:S01]  /*09d0*/  ISETP.NE.U32.AND P0, PT, R26, RZ, PT ;  /* 0x000000ff1a00720c */ /* 0x002fe20003f05070 */
[----:B---3--:R-:W-:Y:S01]  /*09e0*/  IMAD.MOV R12, RZ, RZ, -R6 ;  /* 0x000000ffff0c7224 */ /* 0x008fe200078e0a06 */
[----:B------:R-:W-:Y:S01]  /*09f0*/  SHF.R.U32.HI R11, RZ, R14, R11 ;  /* 0x0000000eff0b7219 */ /* 0x000fe2000001160b */
[----:B------:R-:W-:Y:S01]  /*0a00*/  FMUL R10, R10, UR4 ;  /* 0x000000040a0a7c20 */ /* 0x000fe20008400000 */
[----:B------:R-:W-:-:S03]  /*0a10*/  ISETP.NE.AND.EX P0, PT, R27, RZ, PT, P0 ;  /* 0x000000ff1b00720c */ /* 0x000fc60003f05300 */
[----:B------:R-:W1:Y:S01]  /*0a20*/  LDC R18, c[0x0][0x148] ;  /* 0x00005200ff127b82 */ /* 0x000e620000000800 */
[----:B--2---:R-:W-:-:S07]  /*0a30*/  IMAD R6, R9, R12, R8 ;  /* 0x0000000c09067224 */ /* 0x004fce00078e0208 */
[----:B------:R-:W2:Y:S01]  /*0a40*/  LDC R22, c[0x0][0x700] ;  /* 0x0001c000ff167b82 */ /* 0x000ea20000000800 */
[-CC-:B----4-:R-:W-:Y:S02]  /*0a50*/  SHF.R.U64 R28, R20, R16.reuse, R11.reuse ;  /* 0x00000010141c7219 */ /* 0x190fe4000000120b */
[----:B------:R-:W-:Y:S01]  /*0a60*/  SHF.R.U32.HI R9, RZ, R16, R11 ;  /* 0x00000010ff097219 */ /* 0x000fe2000001160b */
[----:B------:R-:W-:Y:S01]  /*0a70*/  IMAD.MOV.U32 R11, RZ, RZ, 0x1 ;  /* 0x00000001ff0b7424 */ /* 0x000fe200078e00ff */
[----:B------:R3:W4:Y:S03]  /*0a80*/  F2I.U32.TRUNC.NTZ R16, R10 ;  /* 0x0000000a00107305 */ /* 0x000726000020f000 */
[----:B------:R-:W1:Y:S01]  /*0a90*/  LDC R19, c[0x0][0x748] ;  /* 0x0001d200ff137b82 */ /* 0x000e620000000800 */
[-C--:B0-----:R-:W-:Y:S02]  /*0aa0*/  SHF.L.U32 R8, R13, R24.reuse, RZ ;  /* 0x000000180d087219 */ /* 0x081fe400000006ff */
[----:B------:R-:W-:-:S02]  /*0ab0*/  SHF.R.U64 R30, R28, R24, R9 ;  /* 0x000000181c1e7219 */ /* 0x000fc40000001209 */
[----:B------:R-:W-:Y:S02]  /*0ac0*/  LOP3.LUT R15, RZ, R8, RZ, 0x33, !PT ;  /* 0x00000008ff0f7212 */ /* 0x000fe400078e33ff */
[-C--:B------:R-:W-:Y:S01]  /*0ad0*/  SHF.R.U32.HI R9, RZ, R24.reuse, R9 ;  /* 0x00000018ff097219 */ /* 0x080fe20000011609 */
[----:B------:R-:W0:Y:S01]  /*0ae0*/  LDC R21, c[0x0][0x738] ;  /* 0x0001ce00ff157b82 */ /* 0x000e220000000800 */
[----:B------:R-:W-:Y:S01]  /*0af0*/  SHF.L.U32 R14, R11, R24, RZ ;  /* 0x000000180b0e7219 */ /* 0x000fe200000006ff */
[----:B------:R-:W-:-:S06]  /*0b00*/  IMAD.MOV.U32 R8, RZ, RZ, R30 ;  /* 0x000000ffff087224 */ /* 0x000fcc00078e001e */
[----:B------:R-:W0:Y:S01]  /*0b10*/  LDC R23, c[0x0][0x710] ;  /* 0x0001c400ff177b82 */ /* 0x000e220000000800 */
[----:B---34-:R-:W-:Y:S05]  /*0b20*/  @!P0 BRA `(.L_x_7) ;  /* 0x0000000000288947 */ /* 0x018fea0003800000 */
[----:B------:R-:W3:Y:S02]  /*0b30*/  LDC R13, c[0x0][0x74c] ;  /* 0x0001d300ff0d7b82 */ /* 0x000ee40000000800 */
[----:B---3--:R-:W-:-:S05]  /*0b40*/  IADD3 R13, P0, R30, R13, RZ ;  /* 0x0000000d1e0d7210 */ /* 0x008fca0007f1e0ff */
        /* <DEDUP_REMOVED lines=8> */
.L_x_7:
[----:B-1----:R-:W-:Y:S01]  /*0bd0*/  SHF.R.U64 R8, R8, R19, R9 ;  /* 0x0000001308087219 */ /* 0x002fe20000001209 */
[----:B--2---:R-:W-:Y:S01]  /*0be0*/  VIADD R9, R22, 0xffffffff ;  /* 0xffffffff16097836 */ /* 0x004fe20000000000 */
[----:B------:R-:W-:Y:S01]  /*0bf0*/  LOP3.LUT R15, R28, R15, RZ, 0xc0, !PT ;  /* 0x0000000f1c0f7212 */ /* 0x000fe200078ec0ff */
[----:B------:R-:W-:Y:S02]  /*0c00*/  IMAD.MOV R16, RZ, RZ, -R16 ;  /* 0x000000ffff107224 */ /* 0x000fe400078e0a10 */
[----:B------:R-:W-:Y:S01]  /*0c10*/  IMAD.MOV R10, RZ, RZ, -R8 ;  /* 0x000000ffff0a7224 */ /* 0x000fe200078e0a08 */
[----:B------:R-:W-:Y:S01]  /*0c20*/  LOP3.LUT R9, R20, R9, RZ, 0xc0, !PT ;  /* 0x0000000914097212 */ /* 0x000fe200078ec0ff */
[----:B------:R-:W-:Y:S02]  /*0c30*/  @P3 IMAD R6, R18, R16, R7 ;  /* 0x0000001012063224 */ /* 0x000fe400078e0207 */
[----:B------:R-:W-:Y:S02]  /*0c40*/  IMAD R15, R14, R8, R15 ;  /* 0x000000080e0f7224 */ /* 0x000fe400078e020f */
[----:B0-----:R-:W-:-:S02]  /*0c50*/  IMAD R7, R10, R21, R30 ;  /* 0x000000150a077224 */ /* 0x001fc400078e021e */
[----:B------:R-:W-:Y:S02]  /*0c60*/  IMAD R6, R15, R23, R6 ;  /* 0x000000170f067224 */ /* 0x000fe400078e0206 */
[----:B------:R-:W-:Y:S02]  /*0c70*/  IMAD R7, R7, R22, R9 ;  /* 0x0000001607077224 */ /* 0x000fe400078e0209 */
[----:B------:R-:W-:Y:S02]  /*0c80*/  IMAD.MOV.U32 R10, RZ, RZ, 0x1 ;  /* 0x00000001ff0a7424 */ /* 0x000fe400078e00ff */
[----:B------:R-:W-:Y:S01]  /*0c90*/  IMAD.MOV.U32 R11, RZ, RZ, R25 ;  /* 0x000000ffff0b7224 */ /* 0x000fe200078e0019 */
[----:B------:R-:W-:Y:S02]  /*0ca0*/  SEL R16, R7, R6, !P3 ;  /* 0x0000000607107207 */ /* 0x000fe40005800000 */
[----:B------:R-:W-:-:S07]  /*0cb0*/  SEL R12, R6, R7, !P3 ;  /* 0x00000007060c7207 */ /* 0x000fce0005800000 */
.L_x_5:
[----:B------:R-:W-:-:S08]  /*0cc0*/  NOP ;  /* 0x0000000000007918 */ /* 0x000fd00000000000 */
[----:B------:R-:W0:Y:S02]  /*0cd0*/  USETMAXREG.TRY_ALLOC.CTAPOOL UP0, 0xe8 ;  /* 0x000000e8000079c8 */ /* 0x000e240008000600 */
[----:B0-----:R-:W-:-:S13]  /*0ce0*/  PLOP3.LUT P0, PT, PT, PT, UP0, 0x80, 0x0 ;  /* 0x000000000000781c */ /* 0x001fda0003f0f008 */
[----:B------:R-:W-:Y:S05]  /*0cf0*/  @!P0 BRA `(.L_x_5) ;  /* 0xfffffffc00f08947 */ /* 0x000fea000383ffff */
[----:B------:R-:W-:Y:S01]  /*0d00*/  ULDC.64 UR4, c[0x0][0x698] ;  /* 0x0001a60000047ab9 */ /* 0x000fe20000000a00 */
[----:B------:R-:W-:Y:S01]  /*0d10*/  ULDC.64 UR16, c[0x0][0x208] ;  /* 0x0000820000107ab9 */ /* 0x000fe20000000a00 */
[----:B------:R-:W-:-:S04]  /*0d20*/  ISETP.NE.U32.AND P0, PT, RZ, UR4, PT ;  /* 0x00000004ff007c0c */ /* 0x000fc8000bf05070 */
[----:B------:R-:W-:-:S13]  /*0d30*/  ISETP.NE.AND.EX P0, PT, RZ, UR5, PT, P0 ;  /* 0x00000005ff007c0c */ /* 0x000fda000bf05300 */
[----:B------:R-:W-:Y:S05]  /*0d40*/  @!P0 BRA `(.L_x_8) ;  /* 0x00000000001c8947 */ /* 0x000fea0003800000 */
[----:B------:R-:W0:Y:S02]  /*0d50*/  LDC.64 R6, c[0x0][0x698] ;  /* 0x0001a600ff067b82 */ /* 0x000e240000000a00 */
[----:B0-----:R-:W2:Y:S02]  /*0d60*/  LDG.E.64 R6, desc[UR16][R6.64] ;  /* 0x0000001006067981 */ /* 0x001ea4000c1e1b00 */
[----:B--2---:R-:W-:-:S04]  /*0d70*/  ISETP.NE.U32.AND P0, PT, R6, RZ, PT ;  /* 0x000000ff0600720c */ /* 0x004fc80003f05070 */
[----:B------:R-:W-:-:S13]  /*0d80*/  ISETP.NE.AND.EX P0, PT, R7, RZ, PT, P0 ;  /* 0x000000ff0700720c */ /* 0x000fda0003f05300 */
[----:B------:R-:W-:Y:S05]  /*0d90*/  @!P0 BRA `(.L_x_8) ;  /* 0x0000000000088947 */ /* 0x000fea0003800000 */
[----:B------:R0:W5:Y:S01]  /*0da0*/  LD.E R6, desc[UR16][R6.64] ;  /* 0x0000001006067980 */ /* 0x000162000c101900 */
[----:B------:R-:W-:Y:S05]  /*0db0*/  BRA `(.L_x_9) ;  /* 0x0000000000207947 */ /* 0x000fea0003800000 */
.L_x_8:
[----:B------:R-:W-:Y:S02]  /*0dc0*/  ULDC.64 UR4, c[0x0][0x688] ;  /* 0x0001a20000047ab9 */ /* 0x000fe40000000a00 */
[----:B------:R-:W-:-:S04]  /*0dd0*/  ISETP.NE.U32.AND P0, PT, RZ, UR4, PT ;  /* 0x00000004ff007c0c */ /* 0x000fc8000bf05070 */
[----:B------:R-:W-:-:S13]  /*0de0*/  ISETP.NE.AND.EX P0, PT, RZ, UR5, PT, P0 ;  /* 0x00000005ff007c0c */ /* 0x000fda000bf05300 */
[----:B------:R-:W-:Y:S05]  /*0df0*/  @!P0 BRA `(.L_x_10) ;  /* 0x00000000000c8947 */ /* 0x000fea0003800000 */
[----:B------:R-:W0:Y:S02]  /*0e00*/  LDC.64 R6, c[0x0][0x688] ;  /* 0x0001a200ff067b82 */ /* 0x000e240000000a00 */
[----:B0-----:R1:W5:Y:S01]  /*0e10*/  LDG.E R6, desc[UR16][R6.64] ;  /* 0x0000001006067981 */ /* 0x001362000c1e1900 */
[----:B------:R-:W-:Y:S05]  /*0e20*/  BRA `(.L_x_9) ;  /* 0x0000000000047947 */ /* 0x000fea0003800000 */
.L_x_10:
[----:B------:R-:W2:Y:S02]  /*0e30*/  LDC R6, c[0x0][0x680] ;  /* 0x0001a000ff067b82 */ /* 0x000ea40000000800 */
.L_x_9:
[----:B------:R-:W-:Y:S02]  /*0e40*/  ULDC.64 UR4, c[0x0][0x6a0] ;  /* 0x0001a80000047ab9 */ /* 0x000fe40000000a00 */
[----:B------:R-:W-:-:S04]  /*0e50*/  ISETP.NE.U32.AND P0, PT, RZ, UR4, PT ;  /* 0x00000004ff007c0c */ /* 0x000fc8000bf05070 */
[----:B------:R-:W-:-:S13]  /*0e60*/  ISETP.NE.AND.EX P0, PT, RZ, UR5, PT, P0 ;  /* 0x00000005ff007c0c */ /* 0x000fda000bf05300 */
[----:B------:R-:W-:Y:S05]  /*0e70*/  @!P0 BRA `(.L_x_11) ;  /* 0x00000000001c8947 */ /* 0x000fea0003800000 */
[----:B------:R-:W3:Y:S02]  /*0e80*/  LDC.64 R8, c[0x0][0x6a0] ;  /* 0x0001a800ff087b82 */ /* 0x000ee40000000a00 */
[----:B---3--:R-:W3:Y:S02]  /*0e90*/  LDG.E.64 R8, desc[UR16][R8.64] ;  /* 0x0000001008087981 */ /* 0x008ee4000c1e1b00 */
[----:B---3--:R-:W-:-:S04]  /*0ea0*/  ISETP.NE.U32.AND P0, PT, R8, RZ, PT ;  /* 0x000000ff0800720c */ /* 0x008fc80003f05070 */
[----:B------:R-:W-:-:S13]  /*0eb0*/  ISETP.NE.AND.EX P0, PT, R9, RZ, PT, P0 ;  /* 0x000000ff0900720c */ /* 0x000fda0003f05300 */
[----:B------:R-:W-:Y:S05]  /*0ec0*/  @!P0 BRA `(.L_x_11) ;  /* 0x0000000000088947 */ /* 0x000fea0003800000 */
[----:B------:R3:W5:Y:S01]  /*0ed0*/  LD.E R8, desc[UR16][R8.64] ;  /* 0x0000001008087980 */ /* 0x000762000c101900 */
[----:B------:R-:W-:Y:S05]  /*0ee0*/  BRA `(.L_x_12) ;  /* 0x0000000000207947 */ /* 0x000fea0003800000 */
.L_x_11:
[----:B------:R-:W-:Y:S02]  /*0ef0*/  ULDC.64 UR4, c[0x0][0x690] ;  /* 0x0001a40000047ab9 */ /* 0x000fe40000000a00 */
[----:B------:R-:W-:-:S04]  /*0f00*/  ISETP.NE.U32.AND P0, PT, RZ, UR4, PT ;  /* 0x00000004ff007c0c */ /* 0x000fc8000bf05070 */
[----:B------:R-:W-:-:S13]  /*0f10*/  ISETP.NE.AND.EX P0, PT, RZ, UR5, PT, P0 ;  /* 0x00000005ff007c0c */ /* 0x000fda000bf05300 */
[----:B------:R-:W-:Y:S05]  /*0f20*/  @!P0 BRA `(.L_x_13) ;  /* 0x00000000000c8947 */ /* 0x000fea0003800000 */
[----:B------:R-:W3:Y:S02]  /*0f30*/  LDC.64 R8, c[0x0][0x690] ;  /* 0x0001a400ff087b82 */ /* 0x000ee40000000a00 */
[----:B---3--:R4:W5:Y:S01]  /*0f40*/  LDG.E R8, desc[UR16][R8.64] ;  /* 0x0000001008087981 */ /* 0x008962000c1e1900 */
[----:B------:R-:W-:Y:S05]  /*0f50*/  BRA `(.L_x_12) ;  /* 0x0000000000047947 */ /* 0x000fea0003800000 */
.L_x_13:
[----:B------:R-:W3:Y:S02]  /*0f60*/  LDC R8, c[0x0][0x684] ;  /* 0x0001a100ff087b82 */ /* 0x000ee40000000800 */
.L_x_12:
[----:B------:R-:W-:-:S13]  /*0f70*/  LOP3.LUT P0, RZ, R10, 0xff, RZ, 0xc0, !PT ;  /* 0x000000ff0aff7812 */ /* 0x000fda000780c0ff */
[----:B------:R-:W-:Y:S05]  /*0f80*/  @!P0 EXIT ;  /* 0x000000000000894d */ /* 0x000fea0003800000 */
[----:B------:R-:W-:Y:S01]  /*0f90*/  ULDC UR4, c[0x0][0x28c] ;  /* 0x0000a30000047ab9 */ /* 0x000fe20000000800 */
[----:B------:R-:W-:Y:S01]  /*0fa0*/  LOP3.LUT R92, R4, 0x1, RZ, 0xfc, !PT ;  /* 0x00000001045c7812 */ /* 0x000fe200078efcff */
[----:B------:R-:W-:-:S04]  /*0fb0*/  UIADD3 UR4, UR4, 0x3f, URZ ;  /* 0x0000003f04047890 */ /* 0x000fc8000fffe03f */
[----:B------:R-:W-:-:S04]  /*0fc0*/  USHF.R.S32.HI UR5, URZ, 0x1f, UR4 ;  /* 0x0000001f3f057899 */ /* 0x000fc80008011404 */
[----:B------:R-:W-:-:S03]  /*0fd0*/  ULEA.HI UR5, UR5, UR4, URZ, 0x6 ;  /* 0x0000000405057291 */ /* 0x000fc6000f8f303f */
[----:B------:R-:W-:Y:S01]  /*0fe0*/  UMOV UR4, URZ ;  /* 0x0000003f00047c82 */ /* 0x000fe20008000000 */
[----:B------:R-:W-:-:S03]  /*0ff0*/  USHF.R.S32.HI UR6, URZ, 0x6, UR5 ;  /* 0x000000063f067899 */ /* 0x000fc60008011405 */
[----:B------:R-:W-:-:S09]  /*1000*/  UMOV UR5, URZ ;  /* 0x0000003f00057c82 */ /* 0x000fd20008000000 */
.L_x_150:
[----:B01----:R-:W-:Y:S02]  /*1010*/  LOP3.LUT R7, R0, 0x80, RZ, 0xc0, !PT ;  /* 0x0000008000077812 */ /* 0x003fe400078ec0ff */
[----:B------:R-:W-:Y:S02]  /*1020*/  CS2R R86, SRZ ;  /* 0x0000000000567805 */ /* 0x000fe4000001ff00 */
[----:B------:R-:W-:Y:S02]  /*1030*/  CS2R R24, SRZ ;  /* 0x0000000000187805 */ /* 0x000fe4000001ff00 */
[----:B------:R-:W-:Y:S02]  /*1040*/  CS2R R26, SRZ ;  /* 0x00000000001a7805 */ /* 0x000fe4000001ff00 */
[----:B---34-:R-:W-:Y:S02]  /*1050*/  SHF.R.U32.HI R9, RZ, 0x7, R7 ;  /* 0x00000007ff097819 */ /* 0x018fe40000011607 */
[----:B------:R-:W-:-:S02]  /*1060*/  CS2R R28, SRZ ;  /* 0x00000000001c7805 */ /* 0x000fc4000001ff00 */
[----:B------:R-:W-:Y:S02]  /*1070*/  VIMNMX R7, RZ, UR6, PT ;  /* 0x00000006ff077c48 */ /* 0x000fe4000bfe0100 */
[----:B------:R-:W-:Y:S02]  /*1080*/  CS2R R30, SRZ ;  /* 0x00000000001e7805 */ /* 0x000fe4000001ff00 */
[----:B------:R-:W-:Y:S02]  /*1090*/  CS2R R32, SRZ ;  /* 0x0000000000207805 */ /* 0x000fe4000001ff00 */
[----:B------:R-:W-:Y:S01]  /*10a0*/  CS2R R34, SRZ ;  /* 0x0000000000227805 */ /* 0x000fe2000001ff00 */
[----:B------:R-:W0:Y:S01]  /*10b0*/  SHFL.IDX PT, R9, R9, RZ, 0x1f ;  /* 0x00001fff09097589 */ /* 0x000e2200000e0000 */
[----:B------:R-:W-:Y:S02]  /*10c0*/  IADD3 R7, -R7, UR6, RZ ;  /* 0x0000000607077c10 */ /* 0x000fe4000fffe1ff */
[----:B------:R-:W-:-:S02]  /*10d0*/  CS2R R36, SRZ ;  /* 0x0000000000247805 */ /* 0x000fc4000001ff00 */
[----:B------:R-:W-:Y:S02]  /*10e0*/  CS2R R38, SRZ ;  /* 0x0000000000267805 */ /* 0x000fe4000001ff00 */
[----:B------:R-:W-:Y:S02]  /*10f0*/  CS2R R40, SRZ ;  /* 0x0000000000287805 */ /* 0x000fe4000001ff00 */
[----:B------:R-:W-:Y:S02]  /*1100*/  ISETP.GE.AND P0, PT, R7, 0x1, PT ;  /* 0x000000010700780c */ /* 0x000fe40003f06270 */
[----:B------:R-:W-:Y:S02]  /*1110*/  CS2R R42, SRZ ;  /* 0x00000000002a7805 */ /* 0x000fe4000001ff00 */
[----:B------:R-:W-:Y:S02]  /*1120*/  CS2R R44, SRZ ;  /* 0x00000000002c7805 */ /* 0x000fe4000001ff00 */
[----:B------:R-:W-:-:S02]  /*1130*/  CS2R R46, SRZ ;  /* 0x00000000002e7805 */ /* 0x000fc4000001ff00 */
[----:B------:R-:W-:Y:S02]  /*1140*/  CS2R R48, SRZ ;  /* 0x0000000000307805 */ /* 0x000fe4000001ff00 */
[----:B------:R-:W-:Y:S02]  /*1150*/  CS2R R50, SRZ ;  /* 0x0000000000327805 */ /* 0x000fe4000001ff00 */
[----:B------:R-:W-:Y:S02]  /*1160*/  CS2R R52, SRZ ;  /* 0x0000000000347805 */ /* 0x000fe4000001ff00 */
        /* <DEDUP_REMOVED lines=12> */
[----:B0-----:R-:W-:Y:S02]  /*1230*/  R2UR UR7, R9 ;  /* 0x00000000090772ca */ /* 0x001fe400000e0000 */
[----:B------:R-:W-:Y:S02]  /*1240*/  CS2R R78, SRZ ;  /* 0x00000000004e7805 */ /* 0x000fe4000001ff00 */
[----:B------:R-:W-:-:S02]  /*1250*/  CS2R R80, SRZ ;  /* 0x0000000000507805 */ /* 0x000fc4000001ff00 */
[----:B------:R-:W-:Y:S02]  /*1260*/  CS2R R82, SRZ ;  /* 0x0000000000527805 */ /* 0x000fe4000001ff00 */
[----:B------:R-:W-:Y:S01]  /*1270*/  CS2R R84, SRZ ;  /* 0x0000000000547805 */ /* 0x000fe2000001ff00 */
[----:B--2--5:R-:W-:Y:S06]  /*1280*/  @!P0 BRA `(.L_x_14) ;  /* 0x0000000400308947 */ /* 0x024fec0003800000 */
[----:B------:R-:W0:Y:S01]  /*1290*/  S2UR UR10, SR_CgaCtaId ;  /* 0x00000000000a79c3 */ /* 0x000e220000008800 */
[----:B------:R-:W-:Y:S01]  /*12a0*/  ULEA.HI UR8, UR7, UR7, URZ, 0x1 ;  /* 0x0000000707087291 */ /* 0x000fe2000f8f083f */
[----:B------:R-:W-:Y:S01]  /*12b0*/  IMAD.U32 R15, RZ, RZ, UR4 ;  /* 0x00000004ff0f7e24 */ /* 0x000fe2000f8e00ff */
[----:B------:R-:W-:Y:S01]  /*12c0*/  UMOV UR9, 0x400 ;  /* 0x0000040000097882 */ /* 0x000fe20000000000 */
[----:B------:R-:W-:Y:S02]  /*12d0*/  UPLOP3.LUT UP0, UPT, UPT, UPT, UPT, 0x40, 0x0 ;  /* 0x000000000000789c */ /* 0x000fe40003f0e870 */
[----:B------:R-:W-:Y:S01]  /*12e0*/  ULOP3.LUT UR8, UR8, 0xffffe, URZ, 0xc0, !UPT ;  /* 0x000ffffe08087892 */ /* 0x000fe2000f8ec03f */
[----:B------:R-:W-:Y:S01]  /*12f0*/  UMOV UR12, UR5 ;  /* 0x00000005000c7c82 */ /* 0x000fe20008000000 */
[----:B------:R-:W-:Y:S02]  /*1300*/  UMOV UR13, UR5 ;  /* 0x00000005000d7c82 */ /* 0x000fe40008000000 */
[----:B------:R-:W-:-:S02]  /*1310*/  UIADD3 UR8, UR7, -UR8, URZ ;  /* 0x8000000807087290 */ /* 0x000fc4000fffe03f */
[----:B0-----:R-:W-:-:S04]  /*1320*/  ULEA UR9, UR10, UR9, 0x18 ;  /* 0x000000090a097291 */ /* 0x001fc8000f8ec03f */
[----:B------:R-:W-:-:S04]  /*1330*/  ULEA UR8, UR8, UR9, 0xc ;  /* 0x0000000908087291 */ /* 0x000fc8000f8e603f */
[----:B------:R-:W-:-:S04]  /*1340*/  UIADD3 UR8, UR8, 0x180, URZ ;  /* 0x0000018008087890 */ /* 0x000fc8000fffe03f */
[----:B------:R-:W-:-:S04]  /*1350*/  USHF.R.U32.HI UR8, URZ, 0x4, UR8 ;  /* 0x000000043f087899 */ /* 0x000fc80008011608 */
[----:B------:R-:W-:-:S12]  /*1360*/  ULOP3.LUT UR7, UR8, 0x3fff, URZ, 0xc0, !UPT ;  /* 0x00003fff08077892 */ /* 0x000fd8000f8ec03f */
.L_x_21:
[----:B------:R-:W-:-:S13]  /*1370*/  ISETP.NE.AND P1, PT, R92, 0x3, PT ;  /* 0x000000035c00780c */ /* 0x000fda0003f25270 */
[----:B01----:R-:W-:Y:S05]  /*1380*/  @!P1 BRA `(.L_x_15) ;  /* 0x0000000000049947 */ /* 0x003fea0003800000 */
[----:B------:R-:W-:Y:S01]  /*1390*/  BPT.TRAP 0x1 ;  /* 0x000000040000795c */ /* 0x000fe20000300000 */
.L_x_15:
[----:B------:R-:W0:Y:S01]  /*13a0*/  S2UR UR9, SR_CgaCtaId ;  /* 0x00000000000979c3 */ /* 0x000e220000008800 */
[----:B------:R-:W-:Y:S01]  /*13b0*/  UMOV UR8, 0x400 ;  /* 0x0000040000087882 */ /* 0x000fe20000000000 */
[----:B------:R-:W-:Y:S01]  /*13c0*/  SHF.L.U32 R13, R15, 0x1f, RZ ;  /* 0x0000001f0f0d7819 */ /* 0x000fe200000006ff */
[----:B0-----:R-:W-:-:S04]  /*13d0*/  ULEA UR15, UR9, UR8, 0x18 ;  /* 0x00000008090f7291 */ /* 0x001fc8000f8ec03f */
[----:B------:R-:W-:-:S09]  /*13e0*/  ULEA UR8, UR12, UR15, 0x3 ;  /* 0x0000000f0c087291 */ /* 0x000fd2000f8e183f */
[----:B------:R0:W1:Y:S01]  /*13f0*/  SYNCS.PHASECHK.TRANS64.TRYWAIT P0, [UR8], R13 ;  /* 0x0000000dff0075a7 */ /* 0x0000620008000148 */
[----:B------:R-:W-:Y:S05]  /*1400*/  @!P1 BRA `(.L_x_16) ;  /* 0x0000000000049947 */ /* 0x000fea0003800000 */
[----:B------:R-:W-:Y:S01]  /*1410*/  BPT.TRAP 0x1 ;  /* 0x000000040000795c */ /* 0x000fe20000300000 */
.L_x_16:
[C---:B------:R-:W-:Y:S02]  /*1420*/  IMAD.SHL.U32 R9, R0.reuse, 0x20, RZ ;  /* 0x0000002000097824 */ /* 0x040fe400078e00ff */
[C---:B------:R-:W-:Y:S02]  /*1430*/  IMAD.SHL.U32 R10, R0.reuse, 0x200, RZ ;  /* 0x00000200000a7824 */ /* 0x040fe400078e00ff */
[----:B------:R-:W-:Y:S01]  /*1440*/  IMAD.SHL.U32 R14, R0, 0x10, RZ ;  /* 0x00000010000e7824 */ /* 0x000fe200078e00ff */
[----:B------:R-:W-:-:S04]  /*1450*/  LOP3.LUT R9, R9, 0x1c00, RZ, 0xc0, !PT ;  /* 0x00001c0009097812 */ /* 0x000fc800078ec0ff */
[----:B------:R-:W-:Y:S01]  /*1460*/  LOP3.LUT R9, R9, 0x200, R10, 0xf8, !PT ;  /* 0x0000020009097812 */ /* 0x000fe200078ef80a */
[----:B-1----:R-:W-:Y:S06]  /*1470*/  @P0 BRA `(.L_x_17) ;  /* 0x0000000000080947 */ /* 0x002fec0003800000 */
[----:B------:R-:W1:Y:S02]  /*1480*/  SYNCS.PHASECHK.TRANS64.TRYWAIT P0, [UR8], R13 ;  /* 0x0000000dff0075a7 */ /* 0x000e640008000148 */
[----:B-1----:R-:W-:Y:S05]  /*1490*/  @!P0 BRA `(.L_x_18) ;  /* 0x0000007000108947 */ /* 0x002fea0003800000 */
.L_x_17:
[----:B------:R-:W-:Y:S01]  /*14a0*/  USHF.L.U32 UR8, UR12, 0xa, URZ ;  /* 0x0000000a0c087899 */ /* 0x000fe2000800063f */
[----:B------:R-:W-:Y:S01]  /*14b0*/  LOP3.LUT R9, R9, 0x1c0, R14, 0xf8, !PT ;  /* 0x000001c009097812 */ /* 0x000fe200078ef80e */
[----:B------:R-:W-:Y:S02]  /*14c0*/  UIADD3 UR9, UR15, 0x12180, URZ ;  /* 0x000121800f097890 */ /* 0x000fe4000fffe03f */
[----:B------:R-:W-:Y:S02]  /*14d0*/  ULOP3.LUT UR14, UR7, 0x10000, URZ, 0xfc, !UPT ;  /* 0x00010000070e7892 */ /* 0x000fe4000f8efc3f */
[----:B------:R-:W-:Y:S01]  /*14e0*/  LEA.HI R9, R9, UR8, RZ, 0x1d ;  /* 0x0000000809097c11 */ /* 0x000fe2000f8fe8ff */
[----:B------:R-:W-:Y:S02]  /*14f0*/  USHF.R.U32.HI UR9, URZ, 0x4, UR9 ;  /* 0x000000043f097899 */ /* 0x000fe40008011609 */
[----:B------:R-:W-:Y:S02]  /*1500*/  ULEA UR14, UR12, UR14, 0x9 ;  /* 0x0000000e0c0e7291 */ /* 0x000fe4000f8e483f */
[----:B------:R-:W3:Y:S01]  /*1510*/  LDS.64 R88, [R9+UR15+0x36180] ;  /* 0x0361800f09587984 */ /* 0x000ee20008000a00 */
[----:B------:R-:W-:Y:S01]  /*1520*/  ULOP3.LUT UR9, UR9, 0x3fff, URZ, 0xc0, !UPT ;  /* 0x00003fff09097892 */ /* 0x000fe2000f8ec03f */
[----:B------:R-:W-:-:S03]  /*1530*/  UMOV UR11, 0x40000040 ;  /* 0x40000040000b7882 */ /* 0x000fc60000000000 */
[----:B------:R-:W-:-:S04]  /*1540*/  ULOP3.LUT UR9, UR9, 0x10000, URZ, 0xfc, !UPT ;  /* 0x0001000009097892 */ /* 0x000fc8000f8efc3f */
[----:B------:R-:W-:-:S03]  /*1550*/  UIADD3 UR10, UR8, UR9, URZ ;  /* 0x00000009080a7290 */ /* 0x000fc6000fffe03f */
[----:B------:R-:W-:Y:S01]  /*1560*/  UMOV UR8, UR14 ;  /* 0x0000000e00087c82 */ /* 0x000fe20008000000 */
[----:B------:R-:W-:Y:S01]  /*1570*/  UMOV UR9, 0x80000020 ;  /* 0x8000002000097882 */ /* 0x000fe20000000000 */
[----:B---3--:R-:W-:-:S06]  /*1580*/  WARPGROUP.ARRIVE ;  /* 0x00000000000079c5 */ /* 0x008fcc0000000000 */
[----:B------:R-:W-:Y:S01]  /*1590*/  HGMMA.SP.64x128x32.F32.BF16 R24, gdesc[UR8], R24, UP0, R88, 0x0 ;  /* 0x09e05800081879f0 */ /* 0x000fe2000bf01a18 */
[----:B------:R-:W-:Y:S02]  /*15a0*/  UIADD3 UR8, UR14, 0x2, URZ ;  /* 0x000000020e087890 */ /* 0x000fe4000fffe03f */
[----:B------:R-:W-:Y:S01]  /*15b0*/  UIADD3 UR10, UR10, 0x4, URZ ;  /* 0x000000040a0a7890 */ /* 0x000fe2000fffe03f */
[----:B------:R-:W-:Y:S01]  /*15c0*/  UMOV UR9, 0x80000020 ;  /* 0x8000002000097882 */ /* 0x000fe20000000000 */
[----:B------:R-:W-:-:S11]  /*15d0*/  UMOV UR11, 0x40000040 ;  /* 0x40000040000b7882 */ /* 0x000fd60000000000 */
[----:B------:R-:W-:Y:S03]  /*15e0*/  HGMMA.SP.64x128x32.F32.BF16 R24, gdesc[UR8], R24, R89, 0x0, gsb0 ;  /* 0x09e05900081879f0 */ /* 0x000fe60008001a18 */
[----:B------:R-:W-:Y:S02]  /*15f0*/  WARPGROUP.DEPBAR.LE gsb0, 0x0 ;  /* 0x00008000000079c5 */ /* 0x000fe40000010000 */
[----:B------:R-:W-:Y:S05]  /*1600*/  @!P1 BRA `(.L_x_19) ;  /* 0x0000000000049947 */ /* 0x000fea0003800000 */
[----:B------:R-:W-:Y:S01]  /*1610*/  BPT.TRAP 0x1 ;  /* 0x000000040000795c */ /* 0x000fe20000300000 */
.L_x_19:
[----:B------:R-:W-:Y:S01]  /*1620*/  ULEA UR8, UR13, UR15, 0x3 ;  /* 0x0000000f0d087291 */ /* 0x000fe2000f8e183f */
[----:B------:R-:W-:-:S03]  /*1630*/  ISETP.GT.U32.AND P0, PT, R4, 0x1, PT ;  /* 0x000000010400780c */ /* 0x000fc60003f04070 */
[----:B------:R-:W-:-:S04]  /*1640*/  UIADD3 UR8, UR8, 0x48, URZ ;  /* 0x0000004808087890 */ /* 0x000fc8000fffe03f */
[----:B------:R-:W-:-:S09]  /*1650*/  UPRMT UR8, URZ, 0x654, UR8 ;  /* 0x000006543f087896 */ /* 0x000fd20008000008 */
[----:B------:R-:W-:Y:S01]  /*1660*/  SYNCS.ARRIVE.TRANS64.RED.A1T0 RZ, [UR8], RZ ;  /* 0x000000ffffff79a7 */ /* 0x000fe20008100408 */
[----:B------:R-:W-:Y:S05]  /*1670*/  @P0 BRA `(.L_x_20) ;  /* 0x0000000000040947 */ /* 0x000fea0003800000 */
[----:B------:R-:W-:Y:S01]  /*1680*/  BPT.TRAP 0x1 ;  /* 0x000000040000795c */ /* 0x000fe20000300000 */
.L_x_20:
[----:B------:R-:W-:Y:S01]  /*1690*/  UIADD3 UR12, UR12, 0x1, URZ ;  /* 0x000000010c0c7890 */ /* 0x000fe2000fffe03f */
[C---:B------:R-:W-:Y:S01]  /*16a0*/  ISETP.GT.AND P0, PT, R7.reuse, 0x1, PT ;  /* 0x000000010700780c */ /* 0x040fe20003f04270 */
[----:B------:R-:W-:Y:S01]  /*16b0*/  UIADD3 UR13, UR13, 0x1, URZ ;  /* 0x000000010d0d7890 */ /* 0x000fe2000fffe03f */
[----:B------:R-:W-:Y:S01]  /*16c0*/  VIADD R7, R7, 0xffffffff ;  /* 0xffffffff07077836 */ /* 0x000fe20000000000 */
[----:B------:R-:W-:Y:S02]  /*16d0*/  UISETP.NE.AND UP0, UPT, UR12, 0x9, UPT ;  /* 0x000000090c00788c */ /* 0x000fe4000bf05270 */
[----:B------:R-:W-:Y:S02]  /*16e0*/  UISETP.NE.AND UP1, UPT, UR13, 0x9, UPT ;  /* 0x000000090d00788c */ /* 0x000fe4000bf25270 */
[----:B------:R-:W-:Y:S02]  /*16f0*/  USEL UR8, URZ, 0x1, UP0 ;  /* 0x000000013f087887 */ /* 0x000fe40008000000 */
[----:B------:R-:W-:-:S02]  /*1700*/  USEL UR12, UR12, URZ, UP0 ;  /* 0x0000003f0c0c7287 */ /* 0x000fc40008000000 */
[----:B------:R-:W-:Y:S02]  /*1710*/  USEL UR13, UR13, URZ, UP1 ;  /* 0x0000003f0d0d7287 */ /* 0x000fe40008800000 */
[----:B------:R-:W-:Y:S01]  /*1720*/  UPLOP3.LUT UP0, UPT, UPT, UPT, UPT, 0x80, 0x0 ;  /* 0x000000000000789c */ /* 0x000fe20003f0f070 */
[----:B------:R-:W-:Y:S01]  /*1730*/  LOP3.LUT R15, R15, UR8, RZ, 0x3c, !PT ;  /* 0x000000080f0f7c12 */ /* 0x000fe2000f8e3cff */
[----:B------:R-:W-:Y:S09]  /*1740*/  @P0 BRA `(.L_x_21) ;  /* 0xfffffffc00080947 */ /* 0x000ff2000383ffff */
.L_x_14:
[----:B------:R-:W3:Y:S01]  /*1750*/  LDC R17, c[0x0][0x288] ;  /* 0x0000a200ff117b82 */ /* 0x000ee20000000800 */
[----:B------:R-:W-:Y:S01]  /*1760*/  LOP3.LUT R7, R0, 0x60, RZ, 0xc0, !PT ;  /* 0x0000006000077812 */ /* 0x000fe200078ec0ff */
[----:B------:R-:W-:Y:S01]  /*1770*/  IMAD.SHL.U32 R18, R16, 0x80, RZ ;  /* 0x0000008010127824 */ /* 0x000fe200078e00ff */
[--C-:B------:R-:W-:Y:S01]  /*1780*/  SHF.R.U32.HI R9, RZ, 0x2, R0.reuse ;  /* 0x00000002ff097819 */ /* 0x100fe20000011600 */
[----:B------:R-:W-:Y:S01]  /*1790*/  UIADD3 UR5, UR6, UR5, URZ ;  /* 0x0000000506057290 */ /* 0x000fe2000fffe03f */
[----:B------:R-:W-:Y:S01]  /*17a0*/  SHF.R.U32.HI R7, RZ, 0x5, R7 ;  /* 0x00000005ff077819 */ /* 0x000fe20000011607 */
[----:B------:R-:W-:Y:S01]  /*17b0*/  ULDC UR12, c[0x0][0x284] ;  /* 0x0000a100000c7ab9 */ /* 0x000fe20000000800 */
[----:B-1----:R-:W-:Y:S01]  /*17c0*/  LOP3.LUT R10, R9, 0x7, RZ, 0xc0, !PT ;  /* 0x00000007090a7812 */ /* 0x002fe200078ec0ff */
[----:B------:R-:W-:Y:S01]  /*17d0*/  UISETP.GT.U32.AND UP0, UPT, UR5, 0x8, UPT ;  /* 0x000000080500788c */ /* 0x000fe2000bf04070 */
[----:B------:R-:W-:Y:S01]  /*17e0*/  SHF.R.U32.HI R14, RZ, 0x1, R0 ;  /* 0x00000001ff0e7819 */ /* 0x000fe20000011600 */
[----:B------:R-:W-:Y:S01]  /*17f0*/  IMAD.SHL.U32 R9, R7, 0x10, RZ ;  /* 0x0000001007097824 */ /* 0x000fe200078e00ff */
[----:B------:R-:W-:Y:S01]  /*1800*/  UISETP.GE.U32.AND UP1, UPT, UR6, 0x9, UPT ;  /* 0x000000090600788c */ /* 0x000fe2000bf26070 */
[----:B------:R-:W-:Y:S01]  /*1810*/  SHF.R.S32.HI R20, RZ, 0x1f, R11 ;  /* 0x0000001fff147819 */ /* 0x000fe2000001140b */
[----:B------:R-:W-:Y:S01]  /*1820*/  UISETP.LT.U32.AND UP0, UPT, UR6, 0x9, UP0 ;  /* 0x000000090600788c */ /* 0x000fe20008701070 */
[----:B------:R-:W-:-:S02]  /*1830*/  WARPGROUP.DEPBAR.LE gsb0, 0x0 ;  /* 0x00008000000079c5 */ /* 0x000fc40000010000 */
[--C-:B------:R-:W-:Y:S01]  /*1840*/  LOP3.LUT R9, R9, 0xfffffff0, R10.reuse, 0xe2, !PT ;  /* 0xfffffff009097812 */ /* 0x100fe200078ee20a */
[----:B------:R-:W-:Y:S01]  /*1850*/  IMAD R10, R7, -0x10, -R10 ;  /* 0xfffffff0070a7824 */ /* 0x000fe200078e0a0a */
[----:B------:R-:W-:Y:S01]  /*1860*/  LOP3.LUT R7, R5, 0x1, RZ, 0xc0, !PT ;  /* 0x0000000105077812 */ /* 0x000fe200078ec0ff */
[----:B------:R-:W-:Y:S01]  /*1870*/  ULDC.64 UR10, c[0x0][0x6d0] ;  /* 0x0001b400000a7ab9 */ /* 0x000fe20000000a00 */
[----:B------:R-:W-:Y:S01]  /*1880*/  LOP3.LUT R14, R9, 0x40, R14, 0xf8, !PT ;  /* 0x00000040090e7812 */ /* 0x000fe200078ef80e */
[----:B------:R-:W-:Y:S01]  /*1890*/  IMAD.SHL.U32 R9, R12, 0x80, RZ ;  /* 0x000000800c097824 */ /* 0x000fe200078e00ff */
[----:B------:R-:W-:Y:S01]  /*18a0*/  UIMAD.WIDE.U32 UR8, UR5, 0x38e38e39, URZ ;  /* 0x38e38e39050878a5 */ /* 0x000fe2000f8e003f */
[----:B------:R-:W-:Y:S01]  /*18b0*/  IMAD R10, R7, -0x40, R10 ;  /* 0xffffffc0070a7824 */ /* 0x000fe200078e020a */
[----:B---3--:R-:W-:Y:S01]  /*18c0*/  ISETP.GE.AND P0, PT, R18, R17, PT ;  /* 0x000000111200720c */ /* 0x008fe20003f06270 */
[----:B------:R-:W-:Y:S01]  /*18d0*/  USEL UR7, URZ, 0x1, !UP0 ;  /* 0x000000013f077887 */ /* 0x000fe2000c000000 */
[----:B------:R-:W-:Y:S01]  /*18e0*/  LOP3.LUT R14, R14, R9, RZ, 0xfc, !PT ;  /* 0x000000090e0e7212 */ /* 0x000fe200078efcff */
[----:B------:R-:W-:Y:S01]  /*18f0*/  IMAD R12, R20, UR10, RZ ;  /* 0x0000000a140c7c24 */ /* 0x000fe2000f8e02ff */
[----:B------:R-:W-:Y:S01]  /*1900*/  ISETP.GE.OR P0, PT, R9, UR12, P0 ;  /* 0x0000000c09007c0c */ /* 0x000fe20008706670 */
[----:B------:R-:W-:Y:S01]  /*1910*/  USHF.R.U32.HI UR8, URZ, 0x1, UR9 ;  /* 0x000000013f087899 */ /* 0x000fe20008011609 */
[----:B------:R-:W-:Y:S01]  /*1920*/  LOP3.LUT R7, R0, 0x3, RZ, 0xc0, !PT ;  /* 0x0000000300077812 */ /* 0x000fe200078ec0ff */
[----:B------:R-:W-:Y:S01]  /*1930*/  ULOP3.LUT UR4, UR4, UR7, URZ, 0x3c, !UPT ;  /* 0x0000000704047292 */ /* 0x000fe2000f8e3c3f */
[----:B------:R-:W-:Y:S01]  /*1940*/  SHF.R.S32.HI R15, RZ, 0x1f, R14 ;  /* 0x0000001fff0f7819 */ /* 0x000fe2000001140e */
[----:B------:R-:W-:Y:S01]  /*1950*/  IMAD R19, R11, UR11, R12 ;  /* 0x0000000b0b137c24 */ /* 0x000fe2000f8e020c */
[----:B------:R-:W-:Y:S01]  /*1960*/  UIMAD UR5, UR8, -0x9, UR5 ;  /* 0xfffffff7080578a4 */ /* 0x000fe2000f8e0205 */
[----:B------:R-:W-:Y:S01]  /*1970*/  IMAD R17, R7, -0x2, R17 ;  /* 0xfffffffe07117824 */ /* 0x000fe200078e0211 */
[----:B------:R-:W-:Y:S01]  /*1980*/  @UP1 ULOP3.LUT UR4, UR4, 0x1, UR8, 0x78, !UPT ;  /* 0x0000000104041892 */ /* 0x000fe2000f8e7808 */
[----:B0-----:R-:W-:Y:S01]  /*1990*/  IMAD.WIDE.U32 R12, R11, UR10, R14 ;  /* 0x0000000a0b0c7c25 */ /* 0x001fe2000f8e000e */
[----:B------:R-:W-:-:S03]  /*19a0*/  IADD3 R7, -R9, UR12, R10 ;  /* 0x0000000c09077c10 */ /* 0x000fc6000fffe10a */
[----:B------:R-:W-:Y:S02]  /*19b0*/  IMAD.IADD R13, R13, 0x1, R19 ;  /* 0x000000010d0d7824 */ /* 0x000fe400078e0213 */
[----:B------:R-:W-:Y:S02]  /*19c0*/  IMAD.IADD R10, R17, 0x1, -R18 ;  /* 0x00000001110a7824 */ /* 0x000fe400078e0a12 */
[----:B------:R-:W-:Y:S01]  /*19d0*/  IMAD.MOV.U32 R9, RZ, RZ, -0x1 ;  /* 0xffffffffff097424 */ /* 0x000fe200078e00ff */
[----:B------:R-:W-:Y:S06]  /*19e0*/  @P0 BRA `(.L_x_22) ;  /* 0x0000004800a00947 */ /* 0x000fec0003800000 */
[----:B------:R-:W0:Y:S01]  /*19f0*/  LDC.64 R96, c[0x0][0x6c8] ;  /* 0x0001b200ff607b82 */ /* 0x000e220000000a00 */
[----:B------:R-:W-:Y:S01]  /*1a00*/  IMAD.WIDE R16, R16, 0x80, RZ ;  /* 0x0000008010107825 */ /* 0x000fe200078e02ff */
[----:B-----5:R-:W-:Y:S01]  /*1a10*/  FSETP.NEU.AND P1, PT, R8, RZ, PT ;  /* 0x000000ff0800720b */ /* 0x020fe20003f2d000 */
[----:B------:R-:W-:Y:S01]  /*1a20*/  BSSY B0, `(.L_x_22) ;  /* 0x00004a4000007945 */ /* 0x000fe20003800000 */
[----:B------:R-:W-:Y:S01]  /*1a30*/  ISETP.GT.AND P0, PT, R10, RZ, PT ;  /* 0x000000ff0a00720c */ /* 0x000fe20003f04270 */
[----:B------:R-:W-:-:S03]  /*1a40*/  IMAD.SHL.U32 R19, R0, 0x2, RZ ;  /* 0x0000000200137824 */ /* 0x000fc600078e00ff */
[----:B------:R-:W-:Y:S02]  /*1a50*/  ISETP.GT.AND P5, PT, R7, RZ, P0 ;  /* 0x000000ff0700720c */ /* 0x000fe400007a4270 */
[----:B------:R-:W-:Y:S01]  /*1a60*/  LOP3.LUT R99, R16, 0x6, R19, 0xf8, !PT ;  /* 0x0000000610637812 */ /* 0x000fe200078ef813 */
[----:B0-----:R-:W-:-:S04]  /*1a70*/  IMAD R18, R17, R96, RZ ;  /* 0x0000006011127224 */ /* 0x001fc800078e02ff */
[----:B------:R-:W-:-:S04]  /*1a80*/  IMAD.WIDE.U32 R22, R99, R96, R12 ;  /* 0x0000006063167225 */ /* 0x000fc800078e000c */
[----:B------:R-:W-:-:S04]  /*1a90*/  IMAD R13, R99, R97, R18 ;  /* 0x00000061630d7224 */ /* 0x000fc800078e0212 */
[----:B------:R-:W-:Y:S01]  /*1aa0*/  IMAD.IADD R21, R23, 0x1, R13 ;  /* 0x0000000117157824 */ /* 0x000fe200078e020d */
[----:B------:R-:W-:Y:S06]  /*1ab0*/  @!P1 BRA `(.L_x_23) ;  /* 0x0000003000ec9947 */ /* 0x000fec0003800000 */
[----:B------:R-:W-:Y:S01]  /*1ac0*/  ULDC.64 UR8, c[0x0][0x6b8] ;  /* 0x0001ae0000087ab9 */ /* 0x000fe20000000a00 */
[----:B------:R-:W-:Y:S01]  /*1ad0*/  ULDC.64 UR12, c[0x0][0x6b0] ;  /* 0x0001ac00000c7ab9 */ /* 0x000fe20000000a00 */
[----:B------:R-:W-:Y:S01]  /*1ae0*/  IMAD R12, R20, UR8, RZ ;  /* 0x00000008140c7c24 */ /* 0x000fe2000f8e02ff */
[----:B------:R-:W-:Y:S01]  /*1af0*/  ULDC.64 UR14, c[0x0][0x6a8] ;  /* 0x0001aa00000e7ab9 */ /* 0x000fe20000000a00 */
[----:B------:R-:W-:Y:S01]  /*1b00*/  IMAD R16, R17, UR12, RZ ;  /* 0x0000000c11107c24 */ /* 0x000fe2000f8e02ff */
[----:B------:R-:W-:Y:S01]  /*1b10*/  ULDC.64 UR10, c[0x0][0x6c0] ;  /* 0x0001b000000a7ab9 */ /* 0x000fe20000000a00 */
[----:B------:R-:W-:-:S04]  /*1b20*/  IMAD.WIDE.U32 R88, R11, UR8, R14 ;  /* 0x000000080b587c25 */ /* 0x000fc8000f8e000e */
[----:B------:R-:W-:Y:S02]  /*1b30*/  IMAD R93, R11, UR9, R12 ;  /* 0x000000090b5d7c24 */ /* 0x000fe4000f8e020c */
[----:B------:R-:W-:Y:S02]  /*1b40*/  IMAD R95, R99, UR13, R16 ;  /* 0x0000000d635f7c24 */ /* 0x000fe4000f8e0210 */
[----:B------:R-:W-:Y:S02]  /*1b50*/  IMAD.IADD R17, R89, 0x1, R93 ;  /* 0x0000000159117824 */ /* 0x000fe400078e025d */
[----:B------:R-:W-:-:S04]  /*1b60*/  IMAD.MOV.U32 R16, RZ, RZ, R88 ;  /* 0x000000ffff107224 */ /* 0x000fc800078e0058 */
[----:B------:R-:W-:-:S04]  /*1b70*/  IMAD.WIDE.U32 R12, R99, UR12, R16 ;  /* 0x0000000c630c7c25 */ /* 0x000fc8000f8e0010 */
[----:B------:R-:W-:Y:S01]  /*1b80*/  IMAD.IADD R13, R13, 0x1, R95 ;  /* 0x000000010d0d7824 */ /* 0x000fe200078e025f */
[----:B------:R-:W-:-:S04]  /*1b90*/  LEA R18, P1, R12, UR14, 0x2 ;  /* 0x0000000e0c127c11 */ /* 0x000fc8000f8210ff */
[----:B------:R-:W-:Y:S02]  /*1ba0*/  LEA.HI.X R19, R12, UR15, R13, 0x2, P1 ;  /* 0x0000000f0c137c11 */ /* 0x000fe400088f140d */
[----:B------:R-:W0:Y:S03]  /*1bb0*/  LDC.64 R12, c[0x0][0x6b0] ;  /* 0x0001ac00ff0c7b82 */ /* 0x000e260000000a00 */
[----:B------:R-:W3:Y:S01]  /*1bc0*/  @P5 LDG.E.LTC128B R23, desc[UR16][R18.64] ;  /* 0x0000001012175981 */ /* 0x000ee2000c1e1920 */
[C---:B------:R-:W-:Y:S01]  /*1bd0*/  LEA R20, P1, R22.reuse, UR10, 0x2 ;  /* 0x0000000a16147c11 */ /* 0x040fe2000f8210ff */
[----:B------:R-:W-:Y:S01]  /*1be0*/  BSSY B1, `(.L_x_24) ;  /* 0x0000016000017945 */ /* 0x000fe20003800000 */
[----:B------:R-:W-:Y:S02]  /*1bf0*/  ISETP.GT.AND P0, PT, R7, 0x8, P0 ;  /* 0x000000080700780c */ /* 0x000fe40000704270 */
[----:B------:R-:W-:-:S02]  /*1c00*/  LEA.HI.X R21, R22, UR11, R21, 0x2, P1 ;  /* 0x0000000b16157c11 */ /* 0x000fc400088f1415 */
[----:B------:R-:W-:Y:S02]  /*1c10*/  ISETP.GT.AND P1, PT, R10, 0x1, PT ;  /* 0x000000010a00780c */ /* 0x000fe40003f24270 */
[----:B------:R-:W-:Y:S01]  /*1c20*/  LEA R22, P6, R96, R20, 0x2 ;  /* 0x0000001460167211 */ /* 0x000fe200078c10ff */
[----:B0-----:R-:W-:-:S04]  /*1c30*/  IMAD.WIDE.U32 R90, R99, UR12, R12 ;  /* 0x0000000c635a7c25 */ /* 0x001fc8000f8e000c */
[----:B------:R-:W-:-:S04]  /*1c40*/  IMAD.WIDE.U32 R12, R99, UR12, R14 ;  /* 0x0000000c630c7c25 */ /* 0x000fc8000f8e000e */
[C---:B------:R-:W-:Y:S02]  /*1c50*/  IMAD.IADD R99, R95.reuse, 0x1, R91 ;  /* 0x000000015f637824 */ /* 0x040fe400078e025b */
[----:B------:R-:W-:Y:S02]  /*1c60*/  IMAD.IADD R13, R95, 0x1, R13 ;  /* 0x000000015f0d7824 */ /* 0x000fe400078e020d */
[----:B------:R-:W-:-:S04]  /*1c70*/  IMAD.WIDE.U32 R12, R11, UR8, R12 ;  /* 0x000000080b0c7c25 */ /* 0x000fc8000f8e000c */
[----:B---3--:R-:W-:Y:S01]  /*1c80*/  FMUL R89, R23, R8 ;  /* 0x0000000817597220 */ /* 0x008fe20000400000 */
[----:B------:R-:W-:-:S03]  /*1c90*/  IMAD.MOV.U32 R91, RZ, RZ, R23 ;  /* 0x000000ffff5b7224 */ /* 0x000fc600078e0017 */
[----:B--2---:R-:W-:Y:S01]  /*1ca0*/  FFMA R101, R24, R6, R89 ;  /* 0x0000000618657223 */ /* 0x004fe20000000059 */
[-C--:B------:R-:W-:Y:S02]  /*1cb0*/  IADD3 R89, P2, R88, R90.reuse, RZ ;  /* 0x0000005a58597210 */ /* 0x080fe40007f5e0ff */
[----:B------:R-:W-:Y:S02]  /*1cc0*/  IADD3 R88, P4, R14, R90, RZ ;  /* 0x0000005a0e587210 */ /* 0x000fe40007f9e0ff */
[----:B------:R0:W-:Y:S01]  /*1cd0*/  @P5 STG.E desc[UR16][R20.64], R101 ;  /* 0x0000006514005986 */ /* 0x0001e2000c101910 */
[----:B------:R-:W-:Y:S01]  /*1ce0*/  ISETP.GT.AND P5, PT, R7, RZ, P1 ;  /* 0x000000ff0700720c */ /* 0x000fe20000fa4270 */
[----:B------:R-:W-:Y:S01]  /*1cf0*/  IMAD.X R24, R99, 0x1, R17, P2 ;  /* 0x0000000163187824 */ /* 0x000fe200010e0611 */
[----:B------:R-:W-:-:S04]  /*1d00*/  LEA R16, P2, R89, UR14, 0x2 ;  /* 0x0000000e59107c11 */ /* 0x000fc8000f8410ff */
[----:B------:R-:W-:-:S07]  /*1d10*/  LEA.HI.X R17, R89, UR15, R24, 0x2, P2 ;  /* 0x0000000f59117c11 */ /* 0x000fce00090f1418 */
[----:B0-----:R-:W-:Y:S05]  /*1d20*/  @!P5 BRA `(.L_x_25) ;  /* 0x000000000004d947 */ /* 0x001fea0003800000 */
[----:B------:R0:W5:Y:S02]  /*1d30*/  LDG.E.LTC128B R91, desc[UR16][R16.64] ;  /* 0x00000010105b7981 */ /* 0x000164000c1e1920 */
.L_x_25:
[----:B------:R-:W-:Y:S05]  /*1d40*/  BSYNC B1 ;  /* 0x0000000000017941 */ /* 0x000fea0003800000 */
.L_x_24:
[----:B-----5:R-:W-:Y:S01]  /*1d50*/  FMUL R14, R91, R8 ;  /* 0x000000085b0e7220 */ /* 0x020fe20000400000 */
[----:B------:R-:W-:Y:S01]  /*1d60*/  LEA.HI.X R23, R96, R21, R97, 0x2, P6 ;  /* 0x0000001560177211 */ /* 0x000fe200030f1461 */
[----:B------:R-:W-:Y:S01]  /*1d70*/  IMAD.IADD R13, R93, 0x1, R13 ;  /* 0x000000015d0d7824 */ /* 0x000fe200078e020d */
[C---:B------:R-:W-:Y:S01]  /*1d80*/  LEA R24, P2, R12.reuse, UR14, 0x2 ;  /* 0x0000000e0c187c11 */ /* 0x040fe2000f8410ff */
[----:B------:R-:W-:Y:S01]  /*1d90*/  FFMA R95, R25, R6, R14 ;  /* 0x00000006195f7223 */ /* 0x000fe2000000000e */
[----:B------:R-:W-:Y:S01]  /*1da0*/  BSSY B1, `(.L_x_26) ;  /* 0x0000006000017945 */ /* 0x000fe20003800000 */
[----:B------:R-:W-:Y:S01]  /*1db0*/  IMAD.X R89, R15, 0x1, R99, P4 ;  /* 0x000000010f597824 */ /* 0x000fe200020e0663 */
[----:B------:R-:W-:Y:S02]  /*1dc0*/  LEA.HI.X R25, R12, UR15, R13, 0x2, P2 ;  /* 0x0000000f0c197c11 */ /* 0x000fe400090f140d */
[----:B------:R1:W-:Y:S01]  /*1dd0*/  @P5 STG.E desc[UR16][R22.64], R95 ;  /* 0x0000005f16005986 */ /* 0x0003e2000c101910 */
[----:B------:R-:W-:Y:S06]  /*1de0*/  @!P0 BRA `(.L_x_27) ;  /* 0x0000000000048947 */ /* 0x000fec0003800000 */
[----:B------:R2:W5:Y:S02]  /*1df0*/  LDG.E.LTC128B R91, desc[UR16][R24.64+0x20] ;  /* 0x00002010185b7981 */ /* 0x000564000c1e1920 */
.L_x_27:
[----:B------:R-:W-:Y:S05]  /*1e00*/  BSYNC B1 ;  /* 0x0000000000017941 */ /* 0x000fea0003800000 */
.L_x_26:
[----:B------:R-:W-:-:S04]  /*1e10*/  IMAD.WIDE.U32 R12, R11, UR8, R88 ;  /* 0x000000080b0c7c25 */ /* 0x000fc8000f8e0058 */
[----:B-----5:R-:W-:Y:S01]  /*1e20*/  FMUL R15, R91, R8 ;  /* 0x000000085b0f7220 */ /* 0x020fe20000400000 */
[----:B------:R-:W-:Y:S01]  /*1e30*/  ISETP.GT.AND P1, PT, R7, 0x8, P1 ;  /* 0x000000080700780c */ /* 0x000fe20000f24270 */
[----:B------:R-:W-:Y:S01]  /*1e40*/  USHF.L.U64.HI UR10, UR12, 0x5, UR13 ;  /* 0x000000050c0a7899 */ /* 0x000fe2000801020d */
[----:B------:R-:W-:Y:S01]  /*1e50*/  IMAD.IADD R11, R93, 0x1, R13 ;  /* 0x000000015d0b7824 */ /* 0x000fe200078e020d */
[----:B------:R-:W-:Y:S01]  /*1e60*/  LEA R14, P5, R12, UR14, 0x2 ;  /* 0x0000000e0c0e7c11 */ /* 0x000fe2000f8a10ff */
[----:B--2---:R-:W-:Y:S01]  /*1e70*/  FFMA R25, R26, R6, R15 ;  /* 0x000000061a197223 */ /* 0x004fe2000000000f */
[----:B------:R-:W-:Y:S01]  /*1e80*/  @P0 IMAD.MOV.U32 R13, RZ, RZ, R21 ;  /* 0x000000ffff0d0224 */ /* 0x000fe200078e0015 */
[----:B------:R-:W-:Y:S01]  /*1e90*/  ISETP.GT.AND P2, PT, R10, 0x8, PT ;  /* 0x000000080a00780c */ /* 0x000fe20003f44270 */
[----:B------:R-:W-:Y:S01]  /*1ea0*/  USHF.L.U32 UR9, UR12, 0x5, URZ ;  /* 0x000000050c097899 */ /* 0x000fe2000800063f */
[----:B------:R-:W-:Y:S01]  /*1eb0*/  LEA.HI.X R15, R12, UR15, R11, 0x2, P5 ;  /* 0x0000000f0c0f7c11 */ /* 0x000fe2000a8f140b */
[----:B------:R-:W-:Y:S01]  /*1ec0*/  @P0 IMAD.MOV.U32 R12, RZ, RZ, R20 ;  /* 0x000000ffff0c0224 */ /* 0x000fe200078e0014 */
[----:B------:R-:W-:Y:S01]  /*1ed0*/  BSSY B1, `(.L_x_28) ;  /* 0x0000005000017945 */ /* 0x000fe20003800000 */
[----:B------:R-:W-:-:S03]  /*1ee0*/  ISETP.GT.AND P4, PT, R7, RZ, P2 ;  /* 0x000000ff0700720c */ /* 0x000fc60001784270 */
[----:B------:R2:W-:Y:S01]  /*1ef0*/  @P0 STG.E desc[UR16][R12.64+0x20], R25 ;  /* 0x000020190c000986 */ /* 0x0005e2000c101910 */
[----:B------:R-:W-:Y:S09]  /*1f00*/  @!P1 BRA `(.L_x_29) ;  /* 0x0000000000049947 */ /* 0x000ff20003800000 */
[----:B------:R3:W5:Y:S02]  /*1f10*/  LDG.E.LTC128B R91, desc[UR16][R14.64+0x20] ;  /* 0x000020100e5b7981 */ /* 0x000764000c1e1920 */
.L_x_29:
[----:B------:R-:W-:Y:S05]  /*1f20*/  BSYNC B1 ;  /* 0x0000000000017941 */ /* 0x000fea0003800000 */
.L_x_28:
[----:B--2--5:R-:W-:Y:S01]  /*1f30*/  FMUL R12, R91, R8 ;  /* 0x000000085b0c7220 */ /* 0x024fe20000400000 */
[----:B------:R-:W-:Y:S01]  /*1f40*/  IADD3 R24, P0, R18, UR9, RZ ;  /* 0x0000000912187c10 */ /* 0x000fe2000ff1e0ff */
[----:B------:R-:W-:Y:S02]  /*1f50*/  IMAD.MOV.U32 R93, RZ, RZ, R91 ;  /* 0x000000ffff5d7224 */ /* 0x000fe400078e005b */
[----:B-1----:R-:W-:Y:S01]  /*1f60*/  FFMA R95, R27, R6, R12 ;  /* 0x000000061b5f7223 */ /* 0x002fe2000000000c */
[----:B---3--:R-:W-:Y:S01]  /*1f70*/  @P1 IMAD.MOV.U32 R14, RZ, RZ, R22 ;  /* 0x000000ffff0e1224 */ /* 0x008fe200078e0016 */
[----:B------:R-:W-:Y:S01]  /*1f80*/  IADD3.X R25, R19, UR10, RZ, P0, !PT ;  /* 0x0000000a13197c10 */ /* 0x000fe200087fe4ff */
[----:B------:R-:W-:-:S05]  /*1f90*/  @P1 IMAD.MOV.U32 R15, RZ, RZ, R23 ;  /* 0x000000ffff0f1224 */ /* 0x000fca00078e0017 */
[----:B------:R1:W-:Y:S04]  /*1fa0*/  @P1 STG.E desc[UR16][R14.64+0x20], R95 ;  /* 0x0000205f0e001986 */ /* 0x0003e8000c101910 */
[----:B------:R-:W2:Y:S01]  /*1fb0*/  @P4 LDG.E.LTC128B R93, desc[UR16][R24.64] ;  /* 0x00000010185d4981 */ /* 0x000ea2000c1e1920 */
[C---:B------:R-:W-:Y:S01]  /*1fc0*/  IMAD.SHL.U32 R12, R96.reuse, 0x20, RZ ;  /* 0x00000020600c7824 */ /* 0x040fe200078e00ff */
[----:B------:R-:W-:Y:S01]  /*1fd0*/  SHF.L.U64.HI R11, R96, 0x5, R97 ;  /* 0x00000005600b7819 */ /* 0x000fe20000010261 */
[----:B------:R-:W-:Y:S01]  /*1fe0*/  BSSY B1, `(.L_x_30) ;  /* 0x000000c000017945 */ /* 0x000fe20003800000 */
[----:B------:R-:W-:Y:S02]  /*1ff0*/  ISETP.GT.AND P0, PT, R10, 0x9, PT ;  /* 0x000000090a00780c */ /* 0x000fe40003f04270 */
[----:B------:R-:W-:-:S02]  /*2000*/  IADD3 R26, P5, R12, R20, RZ ;  /* 0x000000140c1a7210 */ /* 0x000fc40007fbe0ff */
[----:B------:R-:W-:-:S03]  /*2010*/  ISETP.GT.AND P1, PT, R7, RZ, P0 ;  /* 0x000000ff0700720c */ /* 0x000fc60000724270 */
[----:B------:R-:W-:Y:S01]  /*2020*/  IMAD.X R27, R11, 0x1, R21, P5 ;  /* 0x000000010b1b7824 */ /* 0x000fe200028e0615 */
[----:B------:R-:W-:-:S04]  /*2030*/  IADD3 R88, P5, R16, UR9, RZ ;  /* 0x0000000910587c10 */ /* 0x000fc8000ffbe0ff */
[----:B------:R-:W-:Y:S01]  /*2040*/  IADD3.X R89, R17, UR10, RZ, P5, !PT ;  /* 0x0000000a11597c10 */ /* 0x000fe2000affe4ff */
[----:B--2---:R-:W-:-:S04]  /*2050*/  FMUL R13, R93, R8 ;  /* 0x000000085d0d7220 */ /* 0x004fc80000400000 */
[----:B------:R-:W-:-:S05]  /*2060*/  FFMA R13, R28, R6, R13 ;  /* 0x000000061c0d7223 */ /* 0x000fca000000000d */
[----:B------:R1:W-:Y:S01]  /*2070*/  @P4 STG.E desc[UR16][R26.64], R13 ;  /* 0x0000000d1a004986 */ /* 0x0003e2000c101910 */
[----:B------:R-:W-:Y:S05]  /*2080*/  @!P1 BRA `(.L_x_31) ;  /* 0x0000000000049947 */ /* 0x000fea0003800000 */
[----:B------:R2:W5:Y:S02]  /*2090*/  LDG.E.LTC128B R93, desc[UR16][R88.64] ;  /* 0x00000010585d7981 */ /* 0x000564000c1e1920 */
.L_x_31:
[----:B------:R-:W-:Y:S05]  /*20a0*/  BSYNC B1 ;  /* 0x0000000000017941 */ /* 0x000fea0003800000 */
.L_x_30:
[----:B------:R-:W-:Y:S01]  /*20b0*/  UIADD3 UR7, UP0, UR9, 0x20, URZ ;  /* 0x0000002009077890 */ /* 0x000fe2000ff1e03f */
[----:B------:R-:W-:Y:S01]  /*20c0*/  ISETP.GT.AND P2, PT, R7, 0x8, P2 ;  /* 0x000000080700780c */ /* 0x000fe20001744270 */
[----:B-1---5:R-:W-:Y:S01]  /*20d0*/  FMUL R14, R93, R8 ;  /* 0x000000085d0e7220 */ /* 0x022fe20000400000 */
[----:B------:R-:W-:Y:S01]  /*20e0*/  IADD3 R90, P4, R12, R22, RZ ;  /* 0x000000160c5a7210 */ /* 0x000fe20007f9e0ff */
[----:B------:R-:W-:Y:S02]  /*20f0*/  UIADD3.X UR8, URZ, UR10, URZ, UP0, !UPT ;  /* 0x0000000a3f087290 */ /* 0x000fe400087fe43f */
[----:B------:R-:W-:Y:S01]  /*2100*/  IADD3 R18, P5, R18, UR7, RZ ;  /* 0x0000000712127c10 */ /* 0x000fe2000ffbe0ff */
[----:B------:R-:W-:Y:S01]  /*2110*/  FFMA R29, R29, R6, R14 ;  /* 0x000000061d1d7223 */ /* 0x000fe2000000000e */
[----:B------:R-:W-:Y:S02]  /*2120*/  IMAD.X R91, R11, 0x1, R23, P4 ;  /* 0x000000010b5b7824 */ /* 0x000fe400020e0617 */
[----:B------:R-:W-:-:S03]  /*2130*/  IADD3.X R19, R19, UR8, RZ, P5, !PT ;  /* 0x0000000813137c10 */ /* 0x000fc6000affe4ff */
[----:B------:R1:W-:Y:S04]  /*2140*/  @P1 STG.E desc[UR16][R90.64], R29 ;  /* 0x0000001d5a001986 */ /* 0x0003e8000c101910 */
[----:B------:R-:W3:Y:S01]  /*2150*/  @P2 LDG.E.LTC128B R93, desc[UR16][R18.64] ;  /* 0x00000010125d2981 */ /* 0x000ee2000c1e1920 */
[----:B------:R-:W-:Y:S01]  /*2160*/  IADD3 R14, P1, R12, 0x20, RZ ;  /* 0x000000200c0e7810 */ /* 0x000fe20007f3e0ff */
[----:B------:R-:W-:Y:S01]  /*2170*/  BSSY B1, `(.L_x_32) ;  /* 0x000000c000017945 */ /* 0x000fe20003800000 */
[----:B------:R-:W-:Y:S02]  /*2180*/  ISETP.GT.AND P4, PT, R7, 0x8, P0 ;  /* 0x000000080700780c */ /* 0x000fe40000784270 */
[----:B------:R-:W-:Y:S01]  /*2190*/  IADD3 R20, P5, R14, R20, RZ ;  /* 0x000000140e147210 */ /* 0x000fe20007fbe0ff */
[----:B------:R-:W-:Y:S01]  /*21a0*/  IMAD.X R13, RZ, RZ, R11, P1 ;  /* 0x000000ffff0d7224 */ /* 0x000fe200008e060b */
[----:B0-----:R-:W-:-:S03]  /*21b0*/  IADD3 R16, P0, R16, UR7, RZ ;  /* 0x0000000710107c10 */ /* 0x001fc6000ff1e0ff */
[----:B------:R-:W-:Y:S01]  /*21c0*/  IMAD.X R21, R13, 0x1, R21, P5 ;  /* 0x000000010d157824 */ /* 0x000fe200028e0615 */
[----:B------:R-:W-:Y:S01]  /*21d0*/  IADD3.X R17, R17, UR8, RZ, P0, !PT ;  /* 0x0000000811117c10 */ /* 0x000fe200087fe4ff */
[----:B---3--:R-:W-:-:S04]  /*21e0*/  FMUL R15, R93, R8 ;  /* 0x000000085d0f7220 */ /* 0x008fc80000400000 */
[----:B------:R-:W-:-:S05]  /*21f0*/  FFMA R15, R30, R6, R15 ;  /* 0x000000061e0f7223 */ /* 0x000fca000000000f */
[----:B------:R1:W-:Y:S01]  /*2200*/  @P2 STG.E desc[UR16][R20.64], R15 ;  /* 0x0000000f14002986 */ /* 0x0003e2000c101910 */
[----:B------:R-:W-:Y:S05]  /*2210*/  @!P4 BRA `(.L_x_33) ;  /* 0x000000000004c947 */ /* 0x000fea0003800000 */
[----:B------:R0:W5:Y:S02]  /*2220*/  LDG.E.LTC128B R93, desc[UR16][R16.64] ;  /* 0x00000010105d7981 */ /* 0x000164000c1e1920 */
.L_x_33:
[----:B------:R-:W-:Y:S05]  /*2230*/  BSYNC B1 ;  /* 0x0000000000017941 */ /* 0x000fea0003800000 */
.L_x_32:
[----:B0-----:R-:W-:Y:S01]  /*2240*/  IADD3 R16, P2, R14, R22, RZ ;  /* 0x000000160e107210 */ /* 0x001fe20007f5e0ff */
[----:B-----5:R-:W-:Y:S01]  /*2250*/  FMUL R18, R93, R8 ;  /* 0x000000085d127220 */ /* 0x020fe20000400000 */
[C---:B------:R-:W-:Y:S01]  /*2260*/  ISETP.GT.AND P1, PT, R10.reuse, 0x10, PT ;  /* 0x000000100a00780c */ /* 0x040fe20003f24270 */
[----:B------:R-:W-:Y:S01]  /*2270*/  BSSY B1, `(.L_x_34) ;  /* 0x000000b000017945 */ /* 0x000fe20003800000 */
[----:B------:R-:W-:Y:S01]  /*2280*/  ISETP.GT.AND P0, PT, R10, 0x11, PT ;  /* 0x000000110a00780c */ /* 0x000fe20003f04270 */
[----:B------:R-:W-:Y:S01]  /*2290*/  FFMA R31, R31, R6, R18 ;  /* 0x000000061f1f7223 */ /* 0x000fe20000000012 */
[----:B------:R-:W-:Y:S01]  /*22a0*/  IMAD.X R17, R13, 0x1, R23, P2 ;  /* 0x000000010d117824 */ /* 0x000fe200010e0617 */
[----:B------:R-:W-:Y:S02]  /*22b0*/  ISETP.GT.AND P5, PT, R7, RZ, P1 ;  /* 0x000000ff0700720c */ /* 0x000fe40000fa4270 */
[----:B------:R-:W-:Y:S02]  /*22c0*/  IADD3 R18, P2, R24, UR9, RZ ;  /* 0x0000000918127c10 */ /* 0x000fe4000ff5e0ff */
[----:B------:R0:W-:Y:S01]  /*22d0*/  @P4 STG.E desc[UR16][R16.64], R31 ;  /* 0x0000001f10004986 */ /* 0x0001e2000c101910 */
[----:B-1----:R-:W-:-:S02]  /*22e0*/  IADD3 R20, P6, R26, R12, RZ ;  /* 0x0000000c1a147210 */ /* 0x002fc40007fde0ff */
[----:B------:R-:W-:-:S06]  /*22f0*/  IADD3.X R19, R25, UR10, RZ, P2, !PT ;  /* 0x0000000a19137c10 */ /* 0x000fcc00097fe4ff */
[----:B------:R-:W-:Y:S05]  /*2300*/  @!P5 BRA `(.L_x_35) ;  /* 0x000000000004d947 */ /* 0x000fea0003800000 */
[----:B------:R1:W5:Y:S02]  /*2310*/  LDG.E.LTC128B R93, desc[UR16][R18.64] ;  /* 0x00000010125d7981 */ /* 0x000364000c1e1920 */
.L_x_35:
[----:B------:R-:W-:Y:S05]  /*2320*/  BSYNC B1 ;  /* 0x0000000000017941 */ /* 0x000fea0003800000 */
.L_x_34:
[----:B-----5:R-:W-:Y:S01]  /*2330*/  FMUL R15, R93, R8 ;  /* 0x000000085d0f7220 */ /* 0x020fe20000400000 */
[----:B------:R-:W-:Y:S01]  /*2340*/  IMAD.X R21, R27, 0x1, R11, P6 ;  /* 0x000000011b157824 */ /* 0x000fe200030e060b */
[----:B------:R-:W-:Y:S01]  /*2350*/  ISETP.GT.AND P2, PT, R7, RZ, P0 ;  /* 0x000000ff0700720c */ /* 0x000fe20000744270 */
[----:B------:R-:W-:Y:S01]  /*2360*/  BSSY B1, `(.L_x_36) ;  /* 0x0000008000017945 */ /* 0x000fe20003800000 */
[----:B------:R-:W-:Y:S01]  /*2370*/  FFMA R15, R32, R6, R15 ;  /* 0x00000006200f7223 */ /* 0x000fe2000000000f */
[----:B0-----:R-:W-:Y:S02]  /*2380*/  IADD3 R16, P6, R88, UR9, RZ ;  /* 0x0000000958107c10 */ /* 0x001fe4000ffde0ff */
[----:B------:R-:W-:Y:S02]  /*2390*/  IADD3 R22, P4, R90, R12, RZ ;  /* 0x0000000c5a167210 */ /* 0x000fe40007f9e0ff */
[----:B------:R0:W-:Y:S01]  /*23a0*/  @P5 STG.E desc[UR16][R20.64], R15 ;  /* 0x0000000f14005986 */ /* 0x0001e2000c101910 */
[----:B------:R-:W-:-:S05]  /*23b0*/  IADD3.X R17, R89, UR10, RZ, P6, !PT ;  /* 0x0000000a59117c10 */ /* 0x000fca000b7fe4ff */
[----:B------:R-:W-:Y:S05]  /*23c0*/  @!P2 BRA `(.L_x_37) ;  /* 0x000000000004a947 */ /* 0x000fea0003800000 */
[----:B------:R3:W5:Y:S02]  /*23d0*/  LDG.E.LTC128B R93, desc[UR16][R16.64] ;  /* 0x00000010105d7981 */ /* 0x000764000c1e1920 */
.L_x_37:
[----:B------:R-:W-:Y:S05]  /*23e0*/  BSYNC B1 ;  /* 0x0000000000017941 */ /* 0x000fea0003800000 */
.L_x_36:
[----:B-----5:R-:W-:Y:S01]  /*23f0*/  FMUL R28, R93, R8 ;  /* 0x000000085d1c7220 */ /* 0x020fe20000400000 */
[----:B------:R-:W-:Y:S01]  /*2400*/  IMAD.X R23, R91, 0x1, R11, P4 ;  /* 0x000000015b177824 */ /* 0x000fe200020e060b */
[----:B------:R-:W-:Y:S01]  /*2410*/  ISETP.GT.AND P1, PT, R7, 0x8, P1 ;  /* 0x000000080700780c */ /* 0x000fe20000f24270 */
[----:B------:R-:W-:Y:S01]  /*2420*/  BSSY B1, `(.L_x_38) ;  /* 0x0000008000017945 */ /* 0x000fe20003800000 */
[----:B------:R-:W-:Y:S01]  /*2430*/  FFMA R33, R33, R6, R28 ;  /* 0x0000000621217223 */ /* 0x000fe2000000001c */
[----:B------:R-:W-:Y:S02]  /*2440*/  IADD3 R24, P4, R24, UR7, RZ ;  /* 0x0000000718187c10 */ /* 0x000fe4000ff9e0ff */
[----:B------:R-:W-:Y:S02]  /*2450*/  IADD3 R28, P5, R14, R26, RZ ;  /* 0x0000001a0e1c7210 */ /* 0x000fe40007fbe0ff */
[----:B------:R4:W-:Y:S01]  /*2460*/  @P2 STG.E desc[UR16][R22.64], R33 ;  /* 0x0000002116002986 */ /* 0x0009e2000c101910 */
[----:B------:R-:W-:-:S05]  /*2470*/  IADD3.X R25, R25, UR8, RZ, P4, !PT ;  /* 0x0000000819197c10 */ /* 0x000fca000a7fe4ff */
[----:B------:R-:W-:Y:S05]  /*2480*/  @!P1 BRA `(.L_x_39) ;  /* 0x0000000000049947 */ /* 0x000fea0003800000 */
[----:B------:R0:W5:Y:S02]  /*2490*/  LDG.E.LTC128B R93, desc[UR16][R24.64] ;  /* 0x00000010185d7981 */ /* 0x000164000c1e1920 */
.L_x_39:
[----:B------:R-:W-:Y:S05]  /*24a0*/  BSYNC B1 ;  /* 0x0000000000017941 */ /* 0x000fea0003800000 */
.L_x_38:
[----:B0----5:R-:W-:Y:S01]  /*24b0*/  FMUL R15, R93, R8 ;  /* 0x000000085d0f7220 */ /* 0x021fe20000400000 */
[----:B------:R-:W-:Y:S01]  /*24c0*/  IMAD.X R29, R13, 0x1, R27, P5 ;  /* 0x000000010d1d7824 */ /* 0x000fe200028e061b */
[----:B------:R-:W-:Y:S01]  /*24d0*/  ISETP.GT.AND P2, PT, R7, 0x8, P0 ;  /* 0x000000080700780c */ /* 0x000fe20000744270 */
[----:B------:R-:W-:Y:S01]  /*24e0*/  BSSY B1, `(.L_x_40) ;  /* 0x0000007000017945 */ /* 0x000fe20003800000 */
[----:B------:R-:W-:Y:S01]  /*24f0*/  FFMA R15, R34, R6, R15 ;  /* 0x00000006220f7223 */ /* 0x000fe2000000000f */
[----:B------:R-:W-:-:S04]  /*2500*/  IADD3 R24, P0, R88, UR7, RZ ;  /* 0x0000000758187c10 */ /* 0x000fc8000ff1e0ff */
[----:B------:R0:W-:Y:S01]  /*2510*/  @P1 STG.E desc[UR16][R28.64], R15 ;  /* 0x0000000f1c001986 */ /* 0x0001e2000c101910 */
[----:B------:R-:W-:-:S05]  /*2520*/  IADD3.X R25, R89, UR8, RZ, P0, !PT ;  /* 0x0000000859197c10 */ /* 0x000fca00087fe4ff */
[----:B------:R-:W-:Y:S05]  /*2530*/  @!P2 BRA `(.L_x_41) ;  /* 0x000000000004a947 */ /* 0x000fea0003800000 */
[----:B------:R0:W5:Y:S02]  /*2540*/  LDG.E.LTC128B R93, desc[UR16][R24.64] ;  /* 0x00000010185d7981 */ /* 0x000164000c1e1920 */
.L_x_41:
[----:B------:R-:W-:Y:S05]  /*2550*/  BSYNC B1 ;  /* 0x0000000000017941 */ /* 0x000fea0003800000 */
.L_x_40:
        /* <DEDUP_REMOVED lines=10> */
[----:B------:R-:W-:-:S02]  /*2600*/  IADD3 R28, P5, R20, R12, RZ ;  /* 0x0000000c141c7210 */ /* 0x000fc40007fbe0ff */
[----:B------:R-:W-:-:S06]  /*2610*/  IADD3.X R27, R19, UR10, RZ, P6, !PT ;  /* 0x0000000a131b7c10 */ /* 0x000fcc000b7fe4ff */
[----:B------:R-:W-:Y:S05]  /*2620*/  @!P4 BRA `(.L_x_43) ;  /* 0x000000000004c947 */ /* 0x000fea0003800000 */
[----:B------:R0:W5:Y:S02]  /*2630*/  LDG.E.LTC128B R93, desc[UR16][R26.64] ;  /* 0x000000101a5d7981 */ /* 0x000164000c1e1920 */
.L_x_43:
[----:B------:R-:W-:Y:S05]  /*2640*/  BSYNC B1 ;  /* 0x0000000000017941 */ /* 0x000fea0003800000 */
.L_x_42:
        /* <DEDUP_REMOVED lines=11> */
.L_x_45:
[----:B------:R-:W-:Y:S05]  /*2700*/  BSYNC B1 ;  /* 0x0000000000017941 */ /* 0x000fea0003800000 */
.L_x_44:
[----:B-----5:R-:W-:Y:S01]  /*2710*/  FMUL R32, R93, R8 ;  /* 0x000000085d207220 */ /* 0x020fe20000400000 */
[----:B------:R-:W-:Y:S01]  /*2720*/  IMAD.X R31, R23, 0x1, R11, P5 ;  /* 0x00000001171f7824 */ /* 0x000fe200028e060b */
[----:B------:R-:W-:Y:S01]  /*2730*/  ISETP.GT.AND P1, PT, R7, 0x8, P1 ;  /* 0x000000080700780c */ /* 0x000fe20000f24270 */
[----:B------:R-:W-:Y:S01]  /*2740*/  BSSY B1, `(.L_x_46) ;  /* 0x0000008000017945 */ /* 0x000fe20003800000 */
[----:B------:R-:W-:Y:S01]  /*2750*/  FFMA R37, R37, R6, R32 ;  /* 0x0000000625257223 */ /* 0x000fe20000000020 */
[----:B-1----:R-:W-:Y:S02]  /*2760*/  IADD3 R18, P4, R18, UR7, RZ ;  /* 0x0000000712127c10 */ /* 0x002fe4000ff9e0ff */
[----:B------:R-:W-:Y:S02]  /*2770*/  IADD3 R32, P5, R20, R14, RZ ;  /* 0x0000000e14207210 */ /* 0x000fe40007fbe0ff */
[----:B------:R1:W-:Y:S01]  /*2780*/  @P2 STG.E desc[UR16][R30.64], R37 ;  /* 0x000000251e002986 */ /* 0x0003e2000c101910 */
[----:B------:R-:W-:-:S05]  /*2790*/  IADD3.X R19, R19, UR8, RZ, P4, !PT ;  /* 0x0000000813137c10 */ /* 0x000fca000a7fe4ff */
[----:B------:R-:W-:Y:S05]  /*27a0*/  @!P1 BRA `(.L_x_47) ;  /* 0x0000000000049947 */ /* 0x000fea0003800000 */
[----:B------:R0:W5:Y:S02]  /*27b0*/  LDG.E.LTC128B R93, desc[UR16][R18.64] ;  /* 0x00000010125d7981 */ /* 0x000164000c1e1920 */
.L_x_47:
[----:B------:R-:W-:Y:S05]  /*27c0*/  BSYNC B1 ;  /* 0x0000000000017941 */ /* 0x000fea0003800000 */
.L_x_46:
[----:B0----5:R-:W-:Y:S01]  /*27d0*/  FMUL R15, R93, R8 ;  /* 0x000000085d0f7220 */ /* 0x021fe20000400000 */
[----:B----4-:R-:W-:Y:S01]  /*27e0*/  IMAD.X R33, R21, 0x1, R13, P5 ;  /* 0x0000000115217824 */ /* 0x010fe200028e060d */
[----:B------:R-:W-:Y:S01]  /*27f0*/  ISETP.GT.AND P2, PT, R7, 0x8, P0 ;  /* 0x000000080700780c */ /* 0x000fe20000744270 */
[----:B------:R-:W-:Y:S01]  /*2800*/  BSSY B1, `(.L_x_48) ;  /* 0x0000007000017945 */ /* 0x000fe20003800000 */
[----:B------:R-:W-:Y:S01]  /*2810*/  FFMA R15, R38, R6, R15 ;  /* 0x00000006260f7223 */ /* 0x000fe2000000000f */
[----:B---3--:R-:W-:-:S04]  /*2820*/  IADD3 R16, P0, R16, UR7, RZ ;  /* 0x0000000710107c10 */ /* 0x008fc8000ff1e0ff */
[----:B------:R0:W-:Y:S01]  /*2830*/  @P1 STG.E desc[UR16][R32.64], R15 ;  /* 0x0000000f20001986 */ /* 0x0001e2000c101910 */
[----:B------:R-:W-:-:S05]  /*2840*/  IADD3.X R17, R17, UR8, RZ, P0, !PT ;  /* 0x0000000811117c10 */ /* 0x000fca00087fe4ff */
[----:B------:R-:W-:Y:S05]  /*2850*/  @!P2 BRA `(.L_x_49) ;  /* 0x000000000004a947 */ /* 0x000fea0003800000 */
[----:B------:R3:W5:Y:S02]  /*2860*/  LDG.E.LTC128B R93, desc[UR16][R16.64] ;  /* 0x00000010105d7981 */ /* 0x000764000c1e1920 */
.L_x_49:
[----:B------:R-:W-:Y:S05]  /*2870*/  BSYNC B1 ;  /* 0x0000000000017941 */ /* 0x000fea0003800000 */
.L_x_48:
[----:B---3--:R-:W-:Y:S01]  /*2880*/  IADD3 R16, P5, R22, R14, RZ ;  /* 0x0000000e16107210 */ /* 0x008fe20007fbe0ff */
        /* <DEDUP_REMOVED lines=13> */
.L_x_51:
[----:B------:R-:W-:Y:S05]  /*2960*/  BSYNC B1 ;  /* 0x0000000000017941 */ /* 0x000fea0003800000 */
.L_x_50:
[----:B0----5:R-:W-:Y:S01]  /*2970*/  FMUL R15, R93, R8 ;  /* 0x000000085d0f7220 */ /* 0x021fe20000400000 */
[----:B------:R-:W-:Y:S01]  /*2980*/  IMAD.X R21, R29, 0x1, R11, P5 ;  /* 0x000000011d157824 */ /* 0x000fe200028e060b */
[----:B------:R-:W-:Y:S01]  /*2990*/  ISETP.GT.AND P2, PT, R7, RZ, P0 ;  /* 0x000000ff0700720c */ /* 0x000fe20000744270 */
[----:B------:R-:W-:Y:S01]  /*29a0*/  BSSY B1, `(.L_x_52) ;  /* 0x0000008000017945 */ /* 0x000fe20003800000 */
[----:B------:R-:W-:Y:S01]  /*29b0*/  FFMA R15, R40, R6, R15 ;  /* 0x00000006280f7223 */ /* 0x000fe2000000000f */
[----:B---3--:R-:W-:Y:S02]  /*29c0*/  IADD3 R16, P6, R24, UR9, RZ ;  /* 0x0000000918107c10 */ /* 0x008fe4000ffde0ff */
[----:B------:R-:W-:Y:S02]  /*29d0*/  IADD3 R22, P5, R30, R12, RZ ;  /* 0x0000000c1e167210 */ /* 0x000fe40007fbe0ff */
[----:B------:R0:W-:Y:S01]  /*29e0*/  @P4 STG.E desc[UR16][R20.64], R15 ;  /* 0x0000000f14004986 */ /* 0x0001e2000c101910 */
[----:B------:R-:W-:-:S05]  /*29f0*/  IADD3.X R17, R25, UR10, RZ, P6, !PT ;  /* 0x0000000a19117c10 */ /* 0x000fca000b7fe4ff */
[----:B------:R-:W-:Y:S05]  /*2a00*/  @!P2 BRA `(.L_x_53) ;  /* 0x000000000004a947 */ /* 0x000fea0003800000 */
[----:B------:R3:W5:Y:S02]  /*2a10*/  LDG.E.LTC128B R93, desc[UR16][R16.64] ;  /* 0x00000010105d7981 */ /* 0x000764000c1e1920 */
.L_x_53:
[----:B------:R-:W-:Y:S05]  /*2a20*/  BSYNC B1 ;  /* 0x0000000000017941 */ /* 0x000fea0003800000 */
.L_x_52:
        /* <DEDUP_REMOVED lines=11> */
.L_x_55:
[----:B------:R-:W-:Y:S05]  /*2ae0*/  BSYNC B1 ;  /* 0x0000000000017941 */ /* 0x000fea0003800000 */
.L_x_54:
        /* <DEDUP_REMOVED lines=10> */
.L_x_57:
[----:B------:R-:W-:Y:S05]  /*2b90*/  BSYNC B1 ;  /* 0x0000000000017941 */ /* 0x000fea0003800000 */
.L_x_56:
        /* <DEDUP_REMOVED lines=14> */
.L_x_59:
[----:B------:R-:W-:Y:S05]  /*2c80*/  BSYNC B1 ;  /* 0x0000000000017941 */ /* 0x000fea0003800000 */
.L_x_58:
[----:B-----5:R-:W-:Y:S01]  /*2c90*/  FMUL R15, R93, R8 ;  /* 0x000000085d0f7220 */ /* 0x020fe20000400000 */
[----:B------:R-:W-:Y:S01]  /*2ca0*/  IMAD.X R29, R21, 0x1, R11, P5 ;  /* 0x00000001151d7824 */ /* 0x000fe200028e060b */
[----:B------:R-:W-:Y:S01]  /*2cb0*/  ISETP.GT.AND P2, PT, R7, RZ, P0 ;  /* 0x000000ff0700720c */ /* 0x000fe20000744270 */
[----:B------:R-:W-:Y:S01]  /*2cc0*/  BSSY B1, `(.L_x_60) ;  /* 0x0000008000017945 */ /* 0x000fe20003800000 */
[----:B------:R-:W-:Y:S01]  /*2cd0*/  FFMA R15, R44, R6, R15 ;  /* 0x000000062c0f7223 */ /* 0x000fe2000000000f */
[----:B0-----:R-:W-:Y:S02]  /*2ce0*/  IADD3 R24, P6, R16, UR9, RZ ;  /* 0x0000000910187c10 */ /* 0x001fe4000ffde0ff */
[----:B-1----:R-:W-:Y:S02]  /*2cf0*/  IADD3 R30, P5, R22, R12, RZ ;  /* 0x0000000c161e7210 */ /* 0x002fe40007fbe0ff */
[----:B------:R0:W-:Y:S01]  /*2d00*/  @P4 STG.E desc[UR16][R28.64], R15 ;  /* 0x0000000f1c004986 */ /* 0x0001e2000c101910 */
[----:B------:R-:W-:-:S05]  /*2d10*/  IADD3.X R25, R17, UR10, RZ, P6, !PT ;  /* 0x0000000a11197c10 */ /* 0x000fca000b7fe4ff */
[----:B------:R-:W-:Y:S05]  /*2d20*/  @!P2 BRA `(.L_x_61) ;  /* 0x000000000004a947 */ /* 0x000fea0003800000 */
[----:B------:R1:W5:Y:S02]  /*2d30*/  LDG.E.LTC128B R93, desc[UR16][R24.64] ;  /* 0x00000010185d7981 */ /* 0x000364000c1e1920 */
.L_x_61:
[----:B------:R-:W-:Y:S05]  /*2d40*/  BSYNC B1 ;  /* 0x0000000000017941 */ /* 0x000fea0003800000 */
.L_x_60:
[----:B-----5:R-:W-:Y:S01]  /*2d50*/  FMUL R32, R93, R8 ;  /* 0x000000085d207220 */ /* 0x020fe20000400000 */
[----:B------:R-:W-:Y:S01]  /*2d60*/  IMAD.X R31, R23, 0x1, R11, P5 ;  /* 0x00000001171f7824 */ /* 0x000fe200028e060b */
[----:B------:R-:W-:Y:S01]  /*2d70*/  ISETP.GT.AND P1, PT, R7, 0x8, P1 ;  /* 0x000000080700780c */ /* 0x000fe20000f24270 */
[----:B------:R-:W-:Y:S01]  /*2d80*/  BSSY B1, `(.L_x_62) ;  /* 0x0000008000017945 */ /* 0x000fe20003800000 */
[----:B------:R-:W-:Y:S01]  /*2d90*/  FFMA R45, R45, R6, R32 ;  /* 0x000000062d2d7223 */ /* 0x000fe20000000020 */
[----:B----4-:R-:W-:Y:S02]  /*2da0*/  IADD3 R18, P4, R18, UR7, RZ ;  /* 0x0000000712127c10 */ /* 0x010fe4000ff9e0ff */
[----:B------:R-:W-:Y:S02]  /*2db0*/  IADD3 R32, P5, R20, R14, RZ ;  /* 0x0000000e14207210 */ /* 0x000fe40007fbe0ff */
[----:B------:R4:W-:Y:S01]  /*2dc0*/  @P2 STG.E desc[UR16][R30.64], R45 ;  /* 0x0000002d1e002986 */ /* 0x0009e2000c101910 */
[----:B------:R-:W-:-:S05]  /*2dd0*/  IADD3.X R19, R19, UR8, RZ, P4, !PT ;  /* 0x0000000813137c10 */ /* 0x000fca000a7fe4ff */
[----:B------:R-:W-:Y:S05]  /*2de0*/  @!P1 BRA `(.L_x_63) ;  /* 0x0000000000049947 */ /* 0x000fea0003800000 */
[----:B------:R0:W5:Y:S02]  /*2df0*/  LDG.E.LTC128B R93, desc[UR16][R18.64] ;  /* 0x00000010125d7981 */ /* 0x000164000c1e1920 */
.L_x_63:
[----:B------:R-:W-:Y:S05]  /*2e00*/  BSYNC B1 ;  /* 0x0000000000017941 */ /* 0x000fea0003800000 */
.L_x_62:
[----:B0----5:R-:W-:Y:S01]  /*2e10*/  FMUL R15, R93, R8 ;  /* 0x000000085d0f7220 */ /* 0x021fe20000400000 */
[----:B------:R-:W-:Y:S01]  /*2e20*/  IMAD.X R33, R21, 0x1, R13, P5 ;  /* 0x0000000115217824 */ /* 0x000fe200028e060d */
        /* <DEDUP_REMOVED lines=8> */
.L_x_65:
[----:B------:R-:W-:Y:S05]  /*2eb0*/  BSYNC B1 ;  /* 0x0000000000017941 */ /* 0x000fea0003800000 */
.L_x_64:
        /* <DEDUP_REMOVED lines=14> */
.L_x_67:
[----:B------:R-:W-:Y:S05]  /*2fa0*/  BSYNC B1 ;  /* 0x0000000000017941 */ /* 0x000fea0003800000 */
.L_x_66:
        /* <DEDUP_REMOVED lines=11> */
.L_x_69:
[----:B------:R-:W-:Y:S05]  /*3060*/  BSYNC B1 ;  /* 0x0000000000017941 */ /* 0x000fea0003800000 */
.L_x_68:
        /* <DEDUP_REMOVED lines=11> */
.L_x_71:
[----:B------:R-:W-:Y:S05]  /*3120*/  BSYNC B1 ;  /* 0x0000000000017941 */ /* 0x000fea0003800000 */
.L_x_70:
[----:B0----5:R-:W-:Y:S01]  /*3130*/  FMUL R15, R93, R8 ;  /* 0x000000085d0f7220 */ /* 0x021fe20000400000 */
[----:B------:R-:W-:Y:S01]  /*3140*/  IMAD.X R33, R29, 0x1, R13, P5 ;  /* 0x000000011d217824 */ /* 0x000fe200028e060d */
[----:B------:R-:W-:Y:S01]  /*3150*/  ISETP.GT.AND P2, PT, R7, 0x8, P0 ;  /* 0x000000080700780c */ /* 0x000fe20000744270 */
[----:B------:R-:W-:Y:S01]  /*3160*/  BSSY B1, `(.L_x_72) ;  /* 0x0000007000017945 */ /* 0x000fe20003800000 */
[----:B------:R-:W-:Y:S01]  /*3170*/  FFMA R15, R50, R6, R15 ;  /* 0x00000006320f7223 */ /* 0x000fe2000000000f */
[----:B-1----:R-:W-:-:S04]  /*3180*/  IADD3 R24, P0, R24, UR7, RZ ;  /* 0x0000000718187c10 */ /* 0x002fc8000ff1e0ff */
[----:B------:R0:W-:Y:S01]  /*3190*/  @P1 STG.E desc[UR16][R32.64], R15 ;  /* 0x0000000f20001986 */ /* 0x0001e2000c101910 */
[----:B------:R-:W-:-:S05]  /*31a0*/  IADD3.X R25, R25, UR8, RZ, P0, !PT ;  /* 0x0000000819197c10 */ /* 0x000fca00087fe4ff */
[----:B------:R-:W-:Y:S05]  /*31b0*/  @!P2 BRA `(.L_x_73) ;  /* 0x000000000004a947 */ /* 0x000fea0003800000 */
[----:B------:R1:W5:Y:S02]  /*31c0*/  LDG.E.LTC128B R93, desc[UR16][R24.64] ;  /* 0x00000010185d7981 */ /* 0x000364000c1e1920 */
.L_x_73:
[----:B------:R-:W-:Y:S05]  /*31d0*/  BSYNC B1 ;  /* 0x0000000000017941 */ /* 0x000fea0003800000 */
.L_x_72:
[----:B-1----:R-:W-:Y:S01]  /*31e0*/  IADD3 R24, P5, R30, R14, RZ ;  /* 0x0000000e1e187210 */ /* 0x002fe20007fbe0ff */
        /* <DEDUP_REMOVED lines=13> */
.L_x_75:
[----:B------:R-:W-:Y:S05]  /*32c0*/  BSYNC B1 ;  /* 0x0000000000017941 */ /* 0x000fea0003800000 */
.L_x_74:
[----:B0----5:R-:W-:Y:S01]  /*32d0*/  FMUL R15, R93, R8 ;  /* 0x000000085d0f7220 */ /* 0x021fe20000400000 */
[----:B------:R-:W-:Y:S01]  /*32e0*/  IMAD.X R29, R21, 0x1, R11, P5 ;  /* 0x00000001151d7824 */ /* 0x000fe200028e060b */
[----:B------:R-:W-:Y:S01]  /*32f0*/  ISETP.GT.AND P2, PT, R7, RZ, P0 ;  /* 0x000000ff0700720c */ /* 0x000fe20000744270 */
[----:B------:R-:W-:Y:S01]  /*3300*/  BSSY B1, `(.L_x_76) ;  /* 0x0000008000017945 */ /* 0x000fe20003800000 */
[----:B------:R-:W-:Y:S01]  /*3310*/  FFMA R15, R52, R6, R15 ;  /* 0x00000006340f7223 */ /* 0x000fe2000000000f */
[----:B-1----:R-:W-:Y:S02]  /*3320*/  IADD3 R24, P6, R16, UR9, RZ ;  /* 0x0000000910187c10 */ /* 0x002fe4000ffde0ff */
[----:B----4-:R-:W-:Y:S02]  /*3330*/  IADD3 R30, P5, R22, R12, RZ ;  /* 0x0000000c161e7210 */ /* 0x010fe40007fbe0ff */
[----:B------:R0:W-:Y:S01]  /*3340*/  @P4 STG.E desc[UR16][R28.64], R15 ;  /* 0x0000000f1c004986 */ /* 0x0001e2000c101910 */
[----:B------:R-:W-:-:S05]  /*3350*/  IADD3.X R25, R17, UR10, RZ, P6, !PT ;  /* 0x0000000a11197c10 */ /* 0x000fca000b7fe4ff */
[----:B------:R-:W-:Y:S05]  /*3360*/  @!P2 BRA `(.L_x_77) ;  /* 0x000000000004a947 */ /* 0x000fea0003800000 */
[----:B------:R1:W5:Y:S02]  /*3370*/  LDG.E.LTC128B R93, desc[UR16][R24.64] ;  /* 0x00000010185d7981 */ /* 0x000364000c1e1920 */
.L_x_77:
[----:B------:R-:W-:Y:S05]  /*3380*/  BSYNC B1 ;  /* 0x0000000000017941 */ /* 0x000fea0003800000 */
.L_x_76:
        /* <DEDUP_REMOVED lines=11> */
.L_x_79:
[----:B------:R-:W-:Y:S05]  /*3440*/  BSYNC B1 ;  /* 0x0000000000017941 */ /* 0x000fea0003800000 */
.L_x_78:
        /* <DEDUP_REMOVED lines=10> */
.L_x_81:
[----:B------:R-:W-:Y:S05]  /*34f0*/  BSYNC B1 ;  /* 0x0000000000017941 */ /* 0x000fea0003800000 */
.L_x_80:
        /* <DEDUP_REMOVED lines=14> */
.L_x_83:
[----:B------:R-:W-:Y:S05]  /*35e0*/  BSYNC B1 ;  /* 0x0000000000017941 */ /* 0x000fea0003800000 */
.L_x_82:
        /* <DEDUP_REMOVED lines=11> */
.L_x_85:
[----:B------:R-:W-:Y:S05]  /*36a0*/  BSYNC B1 ;  /* 0x0000000000017941 */ /* 0x000fea0003800000 */
.L_x_84:
        /* <DEDUP_REMOVED lines=11> */
.L_x_87:
[----:B------:R-:W-:Y:S05]  /*3760*/  BSYNC B1 ;  /* 0x0000000000017941 */ /* 0x000fea0003800000 */
.L_x_86:
        /* <DEDUP_REMOVED lines=10> */
.L_x_89:
[----:B------:R-:W-:Y:S05]  /*3810*/  BSYNC B1 ;  /* 0x0000000000017941 */ /* 0x000fea0003800000 */
.L_x_88:
        /* <DEDUP_REMOVED lines=14> */
.L_x_91:
[----:B------:R-:W-:Y:S05]  /*3900*/  BSYNC B1 ;  /* 0x0000000000017941 */ /* 0x000fea0003800000 */
.L_x_90:
        /* <DEDUP_REMOVED lines=11> */
.L_x_93:
[----:B------:R-:W-:Y:S05]  /*39c0*/  BSYNC B1 ;  /* 0x0000000000017941 */ /* 0x000fea0003800000 */
.L_x_92:
        /* <DEDUP_REMOVED lines=11> */
.L_x_95:
[----:B------:R-:W-:Y:S05]  /*3a80*/  BSYNC B1 ;  /* 0x0000000000017941 */ /* 0x000fea0003800000 */
.L_x_94:
        /* <DEDUP_REMOVED lines=10> */
.L_x_97:
[----:B------:R-:W-:Y:S05]  /*3b30*/  BSYNC B1 ;  /* 0x0000000000017941 */ /* 0x000fea0003800000 */
.L_x_96:
        /* <DEDUP_REMOVED lines=14> */
.L_x_99:
[----:B------:R-:W-:Y:S05]  /*3c20*/  BSYNC B1 ;  /* 0x0000000000017941 */ /* 0x000fea0003800000 */
.L_x_98:
        /* <DEDUP_REMOVED lines=11> */
.L_x_101:
[----:B------:R-:W-:Y:S05]  /*3ce0*/  BSYNC B1 ;  /* 0x0000000000017941 */ /* 0x000fea0003800000 */
.L_x_100:
        /* <DEDUP_REMOVED lines=11> */
.L_x_103:
[----:B------:R-:W-:Y:S05]  /*3da0*/  BSYNC B1 ;  /* 0x0000000000017941 */ /* 0x000fea0003800000 */
.L_x_102:
        /* <DEDUP_REMOVED lines=10> */
.L_x_105:
[----:B------:R-:W-:Y:S05]  /*3e50*/  BSYNC B1 ;  /* 0x0000000000017941 */ /* 0x000fea0003800000 */
.L_x_104:
        /* <DEDUP_REMOVED lines=14> */
.L_x_107:
[----:B------:R-:W-:Y:S05]  /*3f40*/  BSYNC B1 ;  /* 0x0000000000017941 */ /* 0x000fea0003800000 */
.L_x_106:
        /* <DEDUP_REMOVED lines=11> */
.L_x_109:
[----:B------:R-:W-:Y:S05]  /*4000*/  BSYNC B1 ;  /* 0x0000000000017941 */ /* 0x000fea0003800000 */
.L_x_108:
        /* <DEDUP_REMOVED lines=11> */
.L_x_111:
[----:B------:R-:W-:Y:S05]  /*40c0*/  BSYNC B1 ;  /* 0x0000000000017941 */ /* 0x000fea0003800000 */
.L_x_110:
        /* <DEDUP_REMOVED lines=10> */
.L_x_113:
[----:B------:R-:W-:Y:S05]  /*4170*/  BSYNC B1 ;  /* 0x0000000000017941 */ /* 0x000fea0003800000 */
.L_x_112:
        /* <DEDUP_REMOVED lines=14> */
.L_x_115:
[----:B------:R-:W-:Y:S05]  /*4260*/  BSYNC B1 ;  /* 0x0000000000017941 */ /* 0x000fea0003800000 */
.L_x_114:
        /* <DEDUP_REMOVED lines=11> */
.L_x_117:
[----:B------:R-:W-:Y:S05]  /*4320*/  BSYNC B1 ;  /* 0x0000000000017941 */ /* 0x000fea0003800000 */
.L_x_116:
        /* <DEDUP_REMOVED lines=11> */
.L_x_119:
[----:B------:R-:W-:Y:S05]  /*43e0*/  BSYNC B1 ;  /* 0x0000000000017941 */ /* 0x000fea0003800000 */
.L_x_118:
        /* <DEDUP_REMOVED lines=10> */
.L_x_121:
[----:B------:R-:W-:Y:S05]  /*4490*/  BSYNC B1 ;  /* 0x0000000000017941 */ /* 0x000fea0003800000 */
.L_x_120:
        /* <DEDUP_REMOVED lines=14> */
.L_x_123:
[----:B------:R-:W-:Y:S05]  /*4580*/  BSYNC B1 ;  /* 0x0000000000017941 */ /* 0x000fea0003800000 */
.L_x_122:
        /* <DEDUP_REMOVED lines=11> */
.L_x_125:
[----:B------:R-:W-:Y:S05]  /*4640*/  BSYNC B1 ;  /* 0x0000000000017941 */ /* 0x000fea0003800000 */
.L_x_124:
        /* <DEDUP_REMOVED lines=11> */
.L_x_127:
[----:B------:R-:W-:Y:S05]  /*4700*/  BSYNC B1 ;  /* 0x0000000000017941 */ /* 0x000fea0003800000 */
.L_x_126:
        /* <DEDUP_REMOVED lines=10> */
.L_x_129:
[----:B------:R-:W-:Y:S05]  /*47b0*/  BSYNC B1 ;  /* 0x0000000000017941 */ /* 0x000fea0003800000 */
.L_x_128:
        /* <DEDUP_REMOVED lines=14> */
.L_x_131:
[----:B------:R-:W-:Y:S05]  /*48a0*/  BSYNC B1 ;  /* 0x0000000000017941 */ /* 0x000fea0003800000 */
.L_x_130:
[----:B0----5:R-:W-:Y:S01]  /*48b0*/  FMUL R15, R93, R8 ;  /* 0x000000085d0f7220 */ /* 0x021fe20000400000 */
[----:B------:R-:W-:Y:S01]  /*48c0*/  IMAD.X R21, R29, 0x1, R11, P6 ;  /* 0x000000011d157824 */ /* 0x000fe200030e060b */
[----:B------:R-:W-:Y:S01]  /*48d0*/  ISETP.GT.AND P2, PT, R7, RZ, P1 ;  /* 0x000000ff0700720c */ /* 0x000fe20000f44270 */
[----:B------:R-:W-:Y:S01]  /*48e0*/  BSSY B1, `(.L_x_132) ;  /* 0x0000007000017945 */ /* 0x000fe20003800000 */
[----:B------:R-:W-:Y:S01]  /*48f0*/  FFMA R15, R80, R6, R15 ;  /* 0x00000006500f7223 */ /* 0x000fe2000000000f */
[----:B------:R-:W-:-:S04]  /*4900*/  IADD3 R34, P0, R24, UR9, RZ ;  /* 0x0000000918227c10 */ /* 0x000fc8000ff1e0ff */
[----:B------:R0:W-:Y:S01]  /*4910*/  @P5 STG.E desc[UR16][R20.64], R15 ;  /* 0x0000000f14005986 */ /* 0x0001e2000c101910 */
[----:B------:R-:W-:-:S05]  /*4920*/  IADD3.X R35, R25, UR10, RZ, P0, !PT ;  /* 0x0000000a19237c10 */ /* 0x000fca00087fe4ff */
[----:B------:R-:W-:Y:S05]  /*4930*/  @!P2 BRA `(.L_x_133) ;  /* 0x000000000004a947 */ /* 0x000fea0003800000 */
[----:B------:R0:W5:Y:S02]  /*4940*/  LDG.E.LTC128B R93, desc[UR16][R34.64] ;  /* 0x00000010225d7981 */ /* 0x000164000c1e1920 */
.L_x_133:
[----:B------:R-:W-:Y:S05]  /*4950*/  BSYNC B1 ;  /* 0x0000000000017941 */ /* 0x000fea0003800000 */
.L_x_132:
[----:B---3--:R-:W-:Y:S01]  /*4960*/  IADD3 R16, P5, R30, R12, RZ ;  /* 0x0000000c1e107210 */ /* 0x008fe20007fbe0ff */
[----:B-----5:R-:W-:Y:S01]  /*4970*/  FMUL R22, R93, R8 ;  /* 0x000000085d167220 */ /* 0x020fe20000400000 */
[----:B------:R-:W-:Y:S01]  /*4980*/  ISETP.GT.AND P4, PT, R7, 0x8, P4 ;  /* 0x000000080700780c */ /* 0x000fe20002784270 */
[----:B------:R-:W-:Y:S01]  /*4990*/  BSSY B1, `(.L_x_134) ;  /* 0x000000a000017945 */ /* 0x000fe20003800000 */
[----:B------:R-:W-:Y:S01]  /*49a0*/  ISETP.GT.AND P0, PT, R10, 0x78, PT ;  /* 0x000000780a00780c */ /* 0x000fe20003f04270 */
[----:B------:R-:W-:Y:S01]  /*49b0*/  FFMA R81, R81, R6, R22 ;  /* 0x0000000651517223 */ /* 0x000fe20000000016 */
[----:B------:R-:W-:Y:S01]  /*49c0*/  IMAD.X R17, R31, 0x1, R11, P5 ;  /* 0x000000011f117824 */ /* 0x000fe200028e060b */
[----:B------:R-:W-:Y:S02]  /*49d0*/  IADD3 R22, P6, R26, UR7, RZ ;  /* 0x000000071a167c10 */ /* 0x000fe4000ffde0ff */
[----:B------:R-:W-:Y:S02]  /*49e0*/  IADD3 R32, P5, R28, R14, RZ ;  /* 0x0000000e1c207210 */ /* 0x000fe40007fbe0ff */
[----:B------:R3:W-:Y:S01]  /*49f0*/  @P2 STG.E desc[UR16][R16.64], R81 ;  /* 0x0000005110002986 */ /* 0x0007e2000c101910 */
[----:B------:R-:W-:-:S03]  /*4a00*/  IADD3.X R23, R27, UR8, RZ, P6, !PT ;  /* 0x000000081b177c10 */ /* 0x000fc6000b7fe4ff */
[----:B------:R-:W-:Y:S07]  /*4a10*/  @!P4 BRA `(.L_x_135) ;  /* 0x000000000004c947 */ /* 0x000fee0003800000 */
[----:B------:R0:W5:Y:S02]  /*4a20*/  LDG.E.LTC128B R93, desc[UR16][R22.64] ;  /* 0x00000010165d7981 */ /* 0x000164000c1e1920 */
.L_x_135:
[----:B------:R-:W-:Y:S05]  /*4a30*/  BSYNC B1 ;  /* 0x0000000000017941 */ /* 0x000fea0003800000 */
.L_x_134:
[----:B0----5:R-:W-:Y:S01]  /*4a40*/  FMUL R15, R93, R8 ;  /* 0x000000085d0f7220 */ /* 0x021fe20000400000 */
[----:B------:R-:W-:Y:S01]  /*4a50*/  IMAD.X R33, R29, 0x1, R13, P5 ;  /* 0x000000011d217824 */ /* 0x000fe200028e060d */
[----:B------:R-:W-:Y:S01]  /*4a60*/  ISETP.GT.AND P1, PT, R7, 0x8, P1 ;  /* 0x000000080700780c */ /* 0x000fe20000f24270 */
[----:B------:R-:W-:Y:S01]  /*4a70*/  BSSY B1, `(.L_x_136) ;  /* 0x0000008000017945 */ /* 0x000fe20003800000 */
[----:B------:R-:W-:Y:S01]  /*4a80*/  FFMA R15, R82, R6, R15 ;  /* 0x00000006520f7223 */ /* 0x000fe2000000000f */
[----:B------:R-:W-:Y:S02]  /*4a90*/  IADD3 R22, P5, R24, UR7, RZ ;  /* 0x0000000718167c10 */ /* 0x000fe4000ffbe0ff */
[----:B------:R-:W-:Y:S02]  /*4aa0*/  ISETP.GT.AND P2, PT, R10, 0x79, PT ;  /* 0x000000790a00780c */ /* 0x000fe40003f44270 */
[----:B------:R0:W-:Y:S01]  /*4ab0*/  @P4 STG.E desc[UR16][R32.64], R15 ;  /* 0x0000000f20004986 */ /* 0x0001e2000c101910 */
[----:B------:R-:W-:-:S05]  /*4ac0*/  IADD3.X R23, R25, UR8, RZ, P5, !PT ;  /* 0x0000000819177c10 */ /* 0x000fca000affe4ff */
[----:B------:R-:W-:Y:S05]  /*4ad0*/  @!P1 BRA `(.L_x_137) ;  /* 0x0000000000049947 */ /* 0x000fea0003800000 */
[----:B------:R0:W5:Y:S02]  /*4ae0*/  LDG.E.LTC128B R93, desc[UR16][R22.64] ;  /* 0x00000010165d7981 */ /* 0x000164000c1e1920 */
.L_x_137:
[----:B------:R-:W-:Y:S05]  /*4af0*/  BSYNC B1 ;  /* 0x0000000000017941 */ /* 0x000fea0003800000 */
.L_x_136:
[----:B0-----:R-:W-:Y:S01]  /*4b00*/  IADD3 R22, P6, R30, R14, RZ ;  /* 0x0000000e1e167210 */ /* 0x001fe20007fde0ff */
[----:B-----5:R-:W-:Y:S01]  /*4b10*/  FMUL R10, R93, R8 ;  /* 0x000000085d0a7220 */ /* 0x020fe20000400000 */
[----:B------:R-:W-:Y:S01]  /*4b20*/  ISETP.GT.AND P4, PT, R7, RZ, P0 ;  /* 0x000000ff0700720c */ /* 0x000fe20000784270 */
[----:B------:R-:W-:Y:S01]  /*4b30*/  BSSY B1, `(.L_x_138) ;  /* 0x0000009000017945 */ /* 0x000fe20003800000 */
[----:B-1----:R-:W-:Y:S01]  /*4b40*/  IADD3 R24, P5, R20, R12, RZ ;  /* 0x0000000c14187210 */ /* 0x002fe20007fbe0ff */
[----:B------:R-:W-:Y:S02]  /*4b50*/  IMAD.X R23, R31, 0x1, R13, P6 ;  /* 0x000000011f177824 */ /* 0x000fe400030e060d */
[----:B------:R-:W-:-:S05]  /*4b60*/  FFMA R83, R83, R6, R10 ;  /* 0x0000000653537223 */ /* 0x000fca000000000a */
[----:B------:R0:W-:Y:S03]  /*4b70*/  @P1 STG.E desc[UR16][R22.64], R83 ;  /* 0x0000005316001986 */ /* 0x0001e6000c101910 */
[----:B------:R-:W-:Y:S05]  /*4b80*/  @!P4 BRA `(.L_x_139) ;  /* 0x00000000000cc947 */ /* 0x000fea0003800000 */
[----:B0-----:R-:W-:-:S04]  /*4b90*/  IADD3 R22, P1, R18, UR9, RZ ;  /* 0x0000000912167c10 */ /* 0x001fc8000ff3e0ff */
[----:B------:R-:W-:-:S05]  /*4ba0*/  IADD3.X R23, R19, UR10, RZ, P1, !PT ;  /* 0x0000000a13177c10 */ /* 0x000fca0008ffe4ff */
[----:B------:R1:W5:Y:S04]  /*4bb0*/  LDG.E.LTC128B R93, desc[UR16][R22.64] ;  /* 0x00000010165d7981 */ /* 0x000368000c1e1920 */
.L_x_139:
[----:B------:R-:W-:Y:S05]  /*4bc0*/  BSYNC B1 ;  /* 0x0000000000017941 */ /* 0x000fea0003800000 */
.L_x_138:
[----:B-----5:R-:W-:Y:S01]  /*4bd0*/  FMUL R15, R93, R8 ;  /* 0x000000085d0f7220 */ /* 0x020fe20000400000 */
[----:B------:R-:W-:Y:S01]  /*4be0*/  IMAD.X R25, R21, 0x1, R11, P5 ;  /* 0x0000000115197824 */ /* 0x000fe200028e060b */
[----:B------:R-:W-:Y:S01]  /*4bf0*/  ISETP.GT.AND P1, PT, R7, RZ, P2 ;  /* 0x000000ff0700720c */ /* 0x000fe20001724270 */
[----:B------:R-:W-:Y:S01]  /*4c00*/  BSSY B1, `(.L_x_140) ;  /* 0x0000008000017945 */ /* 0x000fe20003800000 */
[----:B------:R-:W-:Y:S01]  /*4c10*/  FFMA R15, R84, R6, R15 ;  /* 0x00000006540f7223 */ /* 0x000fe2000000000f */
[----:B01----:R-:W-:Y:S02]  /*4c20*/  IADD3 R22, P6, R34, UR9, RZ ;  /* 0x0000000922167c10 */ /* 0x003fe4000ffde0ff */
[----:B------:R-:W-:Y:S02]  /*4c30*/  IADD3 R10, P5, R16, R12, RZ ;  /* 0x0000000c100a7210 */ /* 0x000fe40007fbe0ff */
[----:B------:R0:W-:Y:S01]  /*4c40*/  @P4 STG.E desc[UR16][R24.64], R15 ;  /* 0x0000000f18004986 */ /* 0x0001e2000c101910 */
[----:B------:R-:W-:-:S05]  /*4c50*/  IADD3.X R23, R35, UR10, RZ, P6, !PT ;  /* 0x0000000a23177c10 */ /* 0x000fca000b7fe4ff */
[----:B------:R-:W-:Y:S05]  /*4c60*/  @!P1 BRA `(.L_x_141) ;  /* 0x0000000000049947 */ /* 0x000fea0003800000 */
[----:B------:R1:W5:Y:S02]  /*4c70*/  LDG.E.LTC128B R93, desc[UR16][R22.64] ;  /* 0x00000010165d7981 */ /* 0x000364000c1e1920 */
.L_x_141:
[----:B------:R-:W-:Y:S05]  /*4c80*/  BSYNC B1 ;  /* 0x0000000000017941 */ /* 0x000fea0003800000 */
.L_x_140:
[----:B-----5:R-:W-:Y:S01]  /*4c90*/  FMUL R12, R93, R8 ;  /* 0x000000085d0c7220 */ /* 0x020fe20000400000 */
[----:B------:R-:W-:Y:S01]  /*4ca0*/  IMAD.X R11, R17, 0x1, R11, P5 ;  /* 0x00000001110b7824 */ /* 0x000fe200028e060b */
[----:B------:R-:W-:Y:S01]  /*4cb0*/  ISETP.GT.AND P0, PT, R7, 0x8, P0 ;  /* 0x000000080700780c */ /* 0x000fe20000704270 */
[----:B------:R-:W-:Y:S01]  /*4cc0*/  BSSY B1, `(.L_x_142) ;  /* 0x0000008000017945 */ /* 0x000fe20003800000 */
[----:B------:R-:W-:Y:S01]  /*4cd0*/  FFMA R85, R85, R6, R12 ;  /* 0x0000000655557223 */ /* 0x000fe2000000000c */
[----:B------:R-:W-:Y:S02]  /*4ce0*/  IADD3 R18, P4, R18, UR7, RZ ;  /* 0x0000000712127c10 */ /* 0x000fe4000ff9e0ff */
[----:B-1----:R-:W-:Y:S02]  /*4cf0*/  IADD3 R22, P5, R20, R14, RZ ;  /* 0x0000000e14167210 */ /* 0x002fe40007fbe0ff */
[----:B------:R1:W-:Y:S01]  /*4d00*/  @P1 STG.E desc[UR16][R10.64], R85 ;  /* 0x000000550a001986 */ /* 0x0003e2000c101910 */
[----:B------:R-:W-:-:S05]  /*4d10*/  IADD3.X R19, R19, UR8, RZ, P4, !PT ;  /* 0x0000000813137c10 */ /* 0x000fca000a7fe4ff */
[----:B------:R-:W-:Y:S05]  /*4d20*/  @!P0 BRA `(.L_x_143) ;  /* 0x0000000000048947 */ /* 0x000fea0003800000 */
[----:B------:R0:W5:Y:S02]  /*4d30*/  LDG.E.LTC128B R93, desc[UR16][R18.64] ;  /* 0x00000010125d7981 */ /* 0x000164000c1e1920 */
.L_x_143:
[----:B------:R-:W-:Y:S05]  /*4d40*/  BSYNC B1 ;  /* 0x0000000000017941 */ /* 0x000fea0003800000 */
.L_x_142:
[----:B------:R-:W-:Y:S01]  /*4d50*/  ISETP.GT.AND P2, PT, R7, 0x8, P2 ;  /* 0x000000080700780c */ /* 0x000fe20001744270 */
[----:B-1---5:R-:W-:Y:S01]  /*4d60*/  FMUL R11, R93, R8 ;  /* 0x000000085d0b7220 */ /* 0x022fe20000400000 */
[----:B------:R-:W-:Y:S01]  /*4d70*/  IMAD.X R23, R21, 0x1, R13, P5 ;  /* 0x0000000115177824 */ /* 0x000fe200028e060d */
[----:B------:R-:W-:Y:S02]  /*4d80*/  BSSY B1, `(.L_x_144) ;  /* 0x0000007000017945 */ /* 0x000fe40003800000 */
[----:B0-----:R-:W-:-:S05]  /*4d90*/  FFMA R15, R86, R6, R11 ;  /* 0x00000006560f7223 */ /* 0x001fca000000000b */
[----:B------:R0:W-:Y:S01]  /*4da0*/  @P0 STG.E desc[UR16][R22.64], R15 ;  /* 0x0000000f16000986 */ /* 0x0001e2000c101910 */
[----:B------:R-:W-:-:S04]  /*4db0*/  IADD3 R10, P0, R34, UR7, RZ ;  /* 0x00000007220a7c10 */ /* 0x000fc8000ff1e0ff */
[----:B------:R-:W-:Y:S01]  /*4dc0*/  IADD3.X R11, R35, UR8, RZ, P0, !PT ;  /* 0x00000008230b7c10 */ /* 0x000fe200087fe4ff */
[----:B------:R-:W-:Y:S08]  /*4dd0*/  @!P2 BRA `(.L_x_145) ;  /* 0x000000000004a947 */ /* 0x000ff00003800000 */
[----:B------:R1:W5:Y:S02]  /*4de0*/  LDG.E.LTC128B R93, desc[UR16][R10.64] ;  /* 0x000000100a5d7981 */ /* 0x000364000c1e1920 */
.L_x_145:
[----:B------:R-:W-:Y:S05]  /*4df0*/  BSYNC B1 ;  /* 0x0000000000017941 */ /* 0x000fea0003800000 */
.L_x_144:
[----:B------:R-:W-:Y:S05]  /*4e00*/  @!P2 BRA `(.L_x_146) ;  /* 0x000000140094a947 */ /* 0x000fea0003800000 */
[----:B------:R-:W-:Y:S01]  /*4e10*/  IADD3 R14, P0, R16, R14, RZ ;  /* 0x0000000e100e7210 */ /* 0x000fe20007f1e0ff */
[----:B-1---5:R-:W-:-:S04]  /*4e20*/  FMUL R10, R93, R8 ;  /* 0x000000085d0a7220 */ /* 0x022fc80000400000 */
[----:B0-----:R-:W-:Y:S02]  /*4e30*/  IMAD.X R15, R17, 0x1, R13, P0 ;  /* 0x00000001110f7824 */ /* 0x001fe400000e060d */
[----:B------:R-:W-:-:S05]  /*4e40*/  FFMA R87, R87, R6, R10 ;  /* 0x0000000657577223 */ /* 0x000fca000000000a */
[----:B------:R0:W-:Y:S01]  /*4e50*/  STG.E desc[UR16][R14.64], R87 ;  /* 0x000000570e007986 */ /* 0x0001e2000c101910 */
[----:B------:R-:W-:Y:S05]  /*4e60*/  BRA `(.L_x_146) ;  /* 0x00000014007c7947 */ /* 0x000fea0003800000 */
.L_x_23:
[----:B------:R-:W-:Y:S01]  /*4e70*/  ULDC.64 UR8, c[0x0][0x6c0] ;  /* 0x0001b00000087ab9 */ /* 0x000fe20000000a00 */
[----:B------:R-:W-:Y:S01]  /*4e80*/  ISETP.GT.AND P2, PT, R10, 0x1, PT ;  /* 0x000000010a00780c */ /* 0x000fe20003f44270 */
[-C--:B--2---:R-:W-:Y:S01]  /*4e90*/  FMUL R13, R24, R6.reuse ;  /* 0x00000006180d7220 */ /* 0x084fe20000400000 */
[----:B------:R-:W-:Y:S01]  /*4ea0*/  LEA R16, P1, R22, UR8, 0x2 ;  /* 0x0000000816107c11 */ /* 0x000fe2000f8210ff */
[-C--:B------:R-:W-:Y:S01]  /*4eb0*/  FMUL R25, R25, R6.reuse ;  /* 0x0000000619197220 */ /* 0x080fe20000400000 */
[C---:B------:R-:W-:Y:S01]  /*4ec0*/  ISETP.GT.AND P4, PT, R7.reuse, RZ, P2 ;  /* 0x000000ff0700720c */ /* 0x040fe20001784270 */
[----:B------:R-:W-:Y:S01]  /*4ed0*/  IMAD.SHL.U32 R12, R96, 0x20, RZ ;  /* 0x00000020600c7824 */ /* 0x000fe200078e00ff */
[----:B------:R-:W-:Y:S01]  /*4ee0*/  LEA.HI.X R17, R22, UR9, R21, 0x2, P1 ;  /* 0x0000000916117c11 */ /* 0x000fe200088f1415 */
[-C--:B------:R-:W-:Y:S01]  /*4ef0*/  FMUL R15, R26, R6.reuse ;  /* 0x000000061a0f7220 */ /* 0x080fe20000400000 */
[----:B------:R-:W-:Y:S01]  /*4f00*/  ISETP.GT.AND P1, PT, R7, 0x8, P0 ;  /* 0x000000080700780c */ /* 0x000fe20000724270 */
[----:B------:R-:W-:Y:S01]  /*4f10*/  FMUL R27, R27, R6 ;  /* 0x000000061b1b7220 */ /* 0x000fe20000400000 */
[----:B------:R-:W-:Y:S01]  /*4f20*/  ISETP.GT.AND P0, PT, R10, 0x8, PT ;  /* 0x000000080a00780c */ /* 0x000fe20003f04270 */
[----:B------:R0:W-:Y:S01]  /*4f30*/  @P5 STG.E desc[UR16][R16.64], R13 ;  /* 0x0000000d10005986 */ /* 0x0001e2000c101910 */
[----:B------:R-:W-:Y:S01]  /*4f40*/  LEA R18, P5, R96, R16, 0x2 ;  /* 0x0000001060127211 */ /* 0x000fe200078a10ff */
[-C--:B------:R-:W-:Y:S01]  /*4f50*/  FMUL R89, R28, R6.reuse ;  /* 0x000000061c597220 */ /* 0x080fe20000400000 */
[----:B------:R-:W-:Y:S01]  /*4f60*/  ISETP.GT.AND P2, PT, R7, 0x8, P2 ;  /* 0x000000080700780c */ /* 0x000fe20001744270 */
[-C--:B------:R-:W-:Y:S01]  /*4f70*/  FMUL R29, R29, R6.reuse ;  /* 0x000000061d1d7220 */ /* 0x080fe20000400000 */
[C-C-:B------:R-:W-:Y:S01]  /*4f80*/  LEA.HI.X R19, R96.reuse, R17, R97.reuse, 0x2, P5 ;  /* 0x0000001160137211 */ /* 0x140fe200028f1461 */
[-C--:B------:R-:W-:Y:S01]  /*4f90*/  FMUL R31, R31, R6.reuse ;  /* 0x000000061f1f7220 */ /* 0x080fe20000400000 */
[----:B------:R-:W-:Y:S01]  /*4fa0*/  SHF.L.U64.HI R11, R96, 0x5, R97 ;  /* 0x00000005600b7819 */ /* 0x000fe20000010261 */
[----:B------:R-:W-:Y:S01]  /*4fb0*/  FMUL R33, R33, R6 ;  /* 0x0000000621217220 */ /* 0x000fe20000400000 */
[----:B------:R-:W-:Y:S01]  /*4fc0*/  ISETP.GT.AND P5, PT, R7, RZ, P0 ;  /* 0x000000ff0700720c */ /* 0x000fe200007a4270 */
[----:B------:R-:W-:Y:S01]  /*4fd0*/  @P4 STG.E desc[UR16][R18.64], R25 ;  /* 0x0000001912004986 */ /* 0x000fe2000c101910 */
[C---:B------:R-:W-:Y:S01]  /*4fe0*/  IADD3 R20, P4, R12.reuse, R16, RZ ;  /* 0x000000100c147210 */ /* 0x040fe20007f9e0ff */
[----:B------:R-:W-:Y:S01]  /*4ff0*/  FMUL R35, R35, R6 ;  /* 0x0000000623237220 */ /* 0x000fe20000400000 */
[----:B------:R-:W-:Y:S01]  /*5000*/  IADD3 R22, P6, R12, R18, RZ ;  /* 0x000000120c167210 */ /* 0x000fe20007fde0ff */
[----:B------:R1:W-:Y:S01]  /*5010*/  @P1 STG.E desc[UR16][R16.64+0x20], R15 ;  /* 0x0000200f10001986 */ /* 0x0003e2000c101910 */
[----:B------:R-:W-:Y:S01]  /*5020*/  ISETP.GT.AND P1, PT, R10, 0x9, PT ;  /* 0x000000090a00780c */ /* 0x000fe20003f24270 */
[----:B------:R-:W-:Y:S01]  /*5030*/  IMAD.X R21, R11, 0x1, R17, P4 ;  /* 0x000000010b157824 */ /* 0x000fe200020e0611 */
[C---:B------:R-:W-:Y:S01]  /*5040*/  ISETP.GT.AND P0, PT, R7.reuse, 0x8, P0 ;  /* 0x000000080700780c */ /* 0x040fe20000704270 */
[----:B------:R2:W-:Y:S01]  /*5050*/  @P2 STG.E desc[UR16][R18.64+0x20], R27 ;  /* 0x0000201b12002986 */ /* 0x0005e2000c101910 */
[----:B------:R-:W-:Y:S01]  /*5060*/  ISETP.GT.AND P4, PT, R7, RZ, P1 ;  /* 0x000000ff0700720c */ /* 0x000fe20000f84270 */
[----:B------:R-:W-:Y:S01]  /*5070*/  IMAD.X R23, R11, 0x1, R19, P6 ;  /* 0x000000010b177824 */ /* 0x000fe200030e0613 */
[C---:B------:R-:W-:Y:S01]  /*5080*/  IADD3 R14, P2, R12.reuse, 0x20, RZ ;  /* 0x000000200c0e7810 */ /* 0x040fe20007f5e0ff */
[----:B------:R3:W-:Y:S01]  /*5090*/  @P5 STG.E desc[UR16][R20.64], R89 ;  /* 0x0000005914005986 */ /* 0x0007e2000c101910 */
[----:B------:R-:W-:Y:S01]  /*50a0*/  ISETP.GT.AND P1, PT, R7, 0x8, P1 ;  /* 0x000000080700780c */ /* 0x000fe20000f24270 */
[----:B------:R-:W-:Y:S01]  /*50b0*/  FMUL R37, R37, R6 ;  /* 0x0000000625257220 */ /* 0x000fe20000400000 */
[----:B------:R-:W-:Y:S01]  /*50c0*/  IADD3 R24, P6, R12, R20, RZ ;  /* 0x000000140c187210 */ /* 0x000fe20007fde0ff */
[----:B0-----:R-:W-:Y:S01]  /*50d0*/  IMAD.X R13, RZ, RZ, R11, P2 ;  /* 0x000000ffff0d7224 */ /* 0x001fe200010e060b */
[----:B-1----:R-:W-:Y:S01]  /*50e0*/  IADD3 R16, P5, R14, R16, RZ ;  /* 0x000000100e107210 */ /* 0x002fe20007fbe0ff */
[----:B------:R-:W-:Y:S01]  /*50f0*/  FMUL R15, R30, R6 ;  /* 0x000000061e0f7220 */ /* 0x000fe20000400000 */
[----:B------:R-:W-:Y:S01]  /*5100*/  ISETP.GT.AND P2, PT, R10, 0x10, PT ;  /* 0x000000100a00780c */ /* 0x000fe20003f44270 */
[----:B------:R-:W-:-:S02]  /*5110*/  IMAD.X R25, R11, 0x1, R21, P6 ;  /* 0x000000010b197824 */ /* 0x000fc400030e0615 */
[----:B------:R-:W-:Y:S01]  /*5120*/  FMUL R39, R39, R6 ;  /* 0x0000000627277220 */ /* 0x000fe20000400000 */
[----:B------:R-:W-:Y:S01]  /*5130*/  IMAD.X R17, R13, 0x1, R17, P5 ;  /* 0x000000010d117824 */ /* 0x000fe200028e0611 */
[----:B------:R0:W-:Y:S01]  /*5140*/  @P4 STG.E desc[UR16][R22.64], R29 ;  /* 0x0000001d16004986 */ /* 0x0001e2000c101910 */
[----:B--2---:R-:W-:Y:S01]  /*5150*/  IADD3 R18, P4, R14, R18, RZ ;  /* 0x000000120e127210 */ /* 0x004fe20007f9e0ff */
[-C--:B---3--:R-:W-:Y:S01]  /*5160*/  FMUL R89, R32, R6.reuse ;  /* 0x0000000620597220 */ /* 0x088fe20000400000 */
[----:B------:R-:W-:Y:S01]  /*5170*/  ISETP.GT.AND P5, PT, R7, RZ, P2 ;  /* 0x000000ff0700720c */ /* 0x000fe200017a4270 */
[----:B------:R1:W-:Y:S01]  /*5180*/  @P0 STG.E desc[UR16][R16.64], R15 ;  /* 0x0000000f10000986 */ /* 0x0003e2000c101910 */
[----:B------:R-:W-:Y:S01]  /*5190*/  ISETP.GT.AND P0, PT, R10, 0x11, PT ;  /* 0x000000110a00780c */ /* 0x000fe20003f04270 */
[----:B------:R-:W-:Y:S02]  /*51a0*/  IMAD.X R19, R13, 0x1, R19, P4 ;  /* 0x000000010d137824 */ /* 0x000fe400020e0613 */
[-C--:B------:R-:W-:Y:S01]  /*51b0*/  FMUL R41, R41, R6.reuse ;  /* 0x0000000629297220 */ /* 0x080fe20000400000 */
[-C--:B------:R-:W-:Y:S01]  /*51c0*/  FMUL R43, R43, R6.reuse ;  /* 0x000000062b2b7220 */ /* 0x080fe20000400000 */
[----:B------:R-:W-:Y:S01]  /*51d0*/  ISETP.GT.AND P4, PT, R7, RZ, P0 ;  /* 0x000000ff0700720c */ /* 0x000fe20000784270 */
[-C--:B------:R-:W-:Y:S01]  /*51e0*/  FMUL R45, R45, R6.reuse ;  /* 0x000000062d2d7220 */ /* 0x080fe20000400000 */
[----:B------:R2:W-:Y:S01]  /*51f0*/  @P1 STG.E desc[UR16][R18.64], R31 ;  /* 0x0000001f12001986 */ /* 0x0005e2000c101910 */
[----:B------:R-:W-:Y:S01]  /*5200*/  ISETP.GT.AND P1, PT, R7, 0x8, P2 ;  /* 0x000000080700780c */ /* 0x000fe20001724270 */
[----:B0-----:R-:W-:Y:S01]  /*5210*/  FMUL R29, R36, R6 ;  /* 0x00000006241d7220 */ /* 0x001fe20000400000 */
[----:B------:R-:W-:Y:S01]  /*5220*/  IADD3 R26, P2, R12, R22, RZ ;  /* 0x000000160c1a7210 */ /* 0x000fe20007f5e0ff */
[----:B------:R-:W-:Y:S01]  /*5230*/  FMUL R47, R47, R6 ;  /* 0x000000062f2f7220 */ /* 0x000fe20000400000 */
[----:B------:R-:W-:Y:S01]  /*5240*/  @P5 STG.E desc[UR16][R24.64], R89 ;  /* 0x0000005918005986 */ /* 0x000fe2000c101910 */
[----:B-1----:R-:W-:Y:S01]  /*5250*/  IADD3 R16, P5, R14, R20, RZ ;  /* 0x000000140e107210 */ /* 0x002fe20007fbe0ff */
[-C--:B------:R-:W-:Y:S01]  /*5260*/  FMUL R15, R34, R6.reuse ;  /* 0x00000006220f7220 */ /* 0x080fe20000400000 */
[----:B------:R-:W-:Y:S01]  /*5270*/  IMAD.X R27, R11, 0x1, R23, P2 ;  /* 0x000000010b1b7824 */ /* 0x000fe200010e0617 */
[----:B------:R-:W-:Y:S01]  /*5280*/  ISETP.GT.AND P0, PT, R7, 0x8, P0 ;  /* 0x000000080700780c */ /* 0x000fe20000704270 */
[----:B------:R-:W-:Y:S01]  /*5290*/  FMUL R49, R49, R6 ;  /* 0x0000000631317220 */ /* 0x000fe20000400000 */
[----:B------:R-:W-:Y:S01]  /*52a0*/  ISETP.GT.AND P2, PT, R10, 0x18, PT ;  /* 0x000000180a00780c */ /* 0x000fe20003f44270 */
[----:B------:R-:W-:Y:S01]  /*52b0*/  IMAD.X R17, R13, 0x1, R21, P5 ;  /* 0x000000010d117824 */ /* 0x000fe200028e0615 */
[----:B------:R-:W-:Y:S01]  /*52c0*/  @P4 STG.E desc[UR16][R26.64], R33 ;  /* 0x000000211a004986 */ /* 0x000fe2000c101910 */
[----:B--2---:R-:W-:Y:S01]  /*52d0*/  IADD3 R18, P4, R14, R22, RZ ;  /* 0x000000160e127210 */ /* 0x004fe20007f9e0ff */
[----:B------:R-:W-:Y:S01]  /*52e0*/  FMUL R51, R51, R6 ;  /* 0x0000000633337220 */ /* 0x000fe20000400000 */
[----:B------:R-:W-:Y:S01]  /*52f0*/  ISETP.GT.AND P5, PT, R7, RZ, P2 ;  /* 0x000000ff0700720c */ /* 0x000fe200017a4270 */
[----:B------:R0:W-:Y:S01]  /*5300*/  @P1 STG.E desc[UR16][R16.64], R15 ;  /* 0x0000000f10001986 */ /* 0x0001e2000c101910 */
[----:B------:R-:W-:Y:S01]  /*5310*/  ISETP.GT.AND P1, PT, R10, 0x19, PT ;  /* 0x000000190a00780c */ /* 0x000fe20003f24270 */
[----:B------:R-:W-:Y:S01]  /*5320*/  IMAD.X R19, R13, 0x1, R23, P4 ;  /* 0x000000010d137824 */ /* 0x000fe200020e0617 */
[C---:B------:R-:W-:Y:S01]  /*5330*/  IADD3 R20, P6, R12.reuse, R24, RZ ;  /* 0x000000180c147210 */ /* 0x040fe20007fde0ff */
[-C--:B------:R-:W-:Y:S01]  /*5340*/  FMUL R53, R53, R6.reuse ;  /* 0x0000000635357220 */ /* 0x080fe20000400000 */
[----:B------:R-:W-:Y:S01]  /*5350*/  ISETP.GT.AND P4, PT, R7, RZ, P1 ;  /* 0x000000ff0700720c */ /* 0x000fe20000f84270 */
[-C--:B------:R-:W-:Y:S01]  /*5360*/  FMUL R55, R55, R6.reuse ;  /* 0x0000000637377220 */ /* 0x080fe20000400000 */
[----:B------:R1:W-:Y:S01]  /*5370*/  @P0 STG.E desc[UR16][R18.64], R35 ;  /* 0x0000002312000986 */ /* 0x0003e2000c101910 */
[----:B------:R-:W-:Y:S01]  /*5380*/  IMAD.X R21, R11, 0x1, R25, P6 ;  /* 0x000000010b157824 */ /* 0x000fe200030e0619 */
[----:B------:R-:W-:Y:S01]  /*5390*/  ISETP.GT.AND P0, PT, R7, 0x8, P2 ;  /* 0x000000080700780c */ /* 0x000fe20001704270 */
[----:B------:R-:W-:Y:S01]  /*53a0*/  FMUL R57, R57, R6 ;  /* 0x0000000639397220 */ /* 0x000fe20000400000 */
[----:B------:R-:W-:Y:S01]  /*53b0*/  IADD3 R22, P2, R12, R26, RZ ;  /* 0x0000001a0c167210 */ /* 0x000fe20007f5e0ff */
[----:B0-----:R-:W-:Y:S01]  /*53c0*/  FMUL R15, R38, R6 ;  /* 0x00000006260f7220 */ /* 0x001fe20000400000 */
[----:B------:R0:W-:Y:S01]  /*53d0*/  @P5 STG.E desc[UR16][R20.64], R29 ;  /* 0x0000001d14005986 */ /* 0x0001e2000c101910 */
[----:B------:R-:W-:Y:S01]  /*53e0*/  IADD3 R16, P5, R14, R24, RZ ;  /* 0x000000180e107210 */ /* 0x000fe20007fbe0ff */
[-C--:B------:R-:W-:Y:S01]  /*53f0*/  FMUL R59, R59, R6.reuse ;  /* 0x000000063b3b7220 */ /* 0x080fe20000400000 */
[----:B------:R-:W-:Y:S01]  /*5400*/  IMAD.X R23, R11, 0x1, R27, P2 ;  /* 0x000000010b177824 */ /* 0x000fe200010e061b */
[----:B------:R-:W-:Y:S01]  /*5410*/  ISETP.GT.AND P1, PT, R7, 0x8, P1 ;  /* 0x000000080700780c */ /* 0x000fe20000f24270 */
[----:B------:R-:W-:Y:S01]  /*5420*/  FMUL R61, R61, R6 ;  /* 0x000000063d3d7220 */ /* 0x000fe20000400000 */
[----:B------:R-:W-:Y:S01]  /*5430*/  ISETP.GT.AND P2, PT, R10, 0x20, PT ;  /* 0x000000200a00780c */ /* 0x000fe20003f44270 */
[----:B------:R-:W-:Y:S01]  /*5440*/  IMAD.X R17, R13, 0x1, R25, P5 ;  /* 0x000000010d117824 */ /* 0x000fe200028e0619 */
[----:B------:R-:W-:Y:S01]  /*5450*/  @P4 STG.E desc[UR16][R22.64], R37 ;  /* 0x0000002516004986 */ /* 0x000fe2000c101910 */
[----:B-1----:R-:W-:Y:S01]  /*5460*/  IADD3 R18, P4, R14, R26, RZ ;  /* 0x0000001a0e127210 */ /* 0x002fe20007f9e0ff */
[----:B------:R-:W-:Y:S01]  /*5470*/  FMUL R63, R63, R6 ;  /* 0x000000063f3f7220 */ /* 0x000fe20000400000 */
[----:B------:R-:W-:Y:S01]  /*5480*/  ISETP.GT.AND P5, PT, R7, RZ, P2 ;  /* 0x000000ff0700720c */ /* 0x000fe200017a4270 */
[----:B------:R1:W-:Y:S01]  /*5490*/  @P0 STG.E desc[UR16][R16.64], R15 ;  /* 0x0000000f10000986 */ /* 0x0003e2000c101910 */
[----:B------:R-:W-:Y:S01]  /*54a0*/  ISETP.GT.AND P0, PT, R10, 0x21, PT ;  /* 0x000000210a00780c */ /* 0x000fe20003f04270 */
[----:B------:R-:W-:Y:S01]  /*54b0*/  IMAD.X R19, R13, 0x1, R27, P4 ;  /* 0x000000010d137824 */ /* 0x000fe200020e061b */
[----:B------:R-:W-:Y:S01]  /*54c0*/  IADD3 R24, P6, R12, R20, RZ ;  /* 0x000000140c187210 */ /* 0x000fe20007fde0ff */
[-C--:B0-----:R-:W-:Y:S01]  /*54d0*/  FMUL R29, R40, R6.reuse ;  /* 0x00000006281d7220 */ /* 0x081fe20000400000 */
[----:B------:R-:W-:Y:S01]  /*54e0*/  ISETP.GT.AND P4, PT, R7, RZ, P0 ;  /* 0x000000ff0700720c */ /* 0x000fe20000784270 */
[-C--:B------:R-:W-:Y:S01]  /*54f0*/  FMUL R65, R65, R6.reuse ;  /* 0x0000000641417220 */ /* 0x080fe20000400000 */
[----:B------:R0:W-:Y:S01]  /*5500*/  @P1 STG.E desc[UR16][R18.64], R39 ;  /* 0x0000002712001986 */ /* 0x0001e2000c101910 */
[----:B------:R-:W-:Y:S01]  /*5510*/  IMAD.X R25, R11, 0x1, R21, P6 ;  /* 0x000000010b197824 */ /* 0x000fe200030e0615 */
[----:B------:R-:W-:Y:S01]  /*5520*/  ISETP.GT.AND P1, PT, R7, 0x8, P2 ;  /* 0x000000080700780c */ /* 0x000fe20001724270 */
[----:B------:R-:W-:Y:S01]  /*5530*/  FMUL R67, R67, R6 ;  /* 0x0000000643437220 */ /* 0x000fe20000400000 */
[----:B------:R-:W-:Y:S01]  /*5540*/  IADD3 R26, P2, R12, R22, RZ ;  /* 0x000000160c1a7210 */ /* 0x000fe20007f5e0ff */
[----:B-1----:R-:W-:Y:S01]  /*5550*/  FMUL R15, R42, R6 ;  /* 0x000000062a0f7220 */ /* 0x002fe20000400000 */
        /* <DEDUP_REMOVED lines=9> */
[----:B0-----:R-:W-:Y:S01]  /*55f0*/  IADD3 R18, P4, R14, R22, RZ ;  /* 0x000000160e127210 */ /* 0x001fe20007f9e0ff */
[----:B------:R-:W-:Y:S01]  /*5600*/  FMUL R73, R73, R6 ;  /* 0x0000000649497220 */ /* 0x000fe20000400000 */
[----:B------:R-:W-:Y:S01]  /*5610*/  ISETP.GT.AND P5, PT, R7, RZ, P2 ;  /* 0x000000ff0700720c */ /* 0x000fe200017a4270 */
[----:B------:R0:W-:Y:S01]  /*5620*/  @P1 STG.E desc[UR16][R16.64], R15 ;  /* 0x0000000f10001986 */ /* 0x0001e2000c101910 */
[----:B------:R-:W-:Y:S01]  /*5630*/  ISETP.GT.AND P1, PT, R10, 0x29, PT ;  /* 0x000000290a00780c */ /* 0x000fe20003f24270 */
[----:B------:R-:W-:Y:S01]  /*5640*/  IMAD.X R19, R13, 0x1, R23, P4 ;  /* 0x000000010d137824 */ /* 0x000fe200020e0617 */
[----:B------:R-:W-:Y:S01]  /*5650*/  IADD3 R20, P6, R12, R24, RZ ;  /* 0x000000180c147210 */ /* 0x000fe20007fde0ff */
[-C--:B-1----:R-:W-:Y:S01]  /*5660*/  FMUL R29, R44, R6.reuse ;  /* 0x000000062c1d7220 */ /* 0x082fe20000400000 */
        /* <DEDUP_REMOVED lines=12> */
[----:B------:R-:W-:Y:S01]  /*5730*/  ISETP.GT.AND P2, PT, R10, 0x30, PT ;  /* 0x000000300a00780c */ /* 0x000fe20003f44270 */
[-C--:B------:R-:W-:Y:S01]  /*5740*/  FMUL R81, R81, R6.reuse ;  /* 0x0000000651517220 */ /* 0x080fe20000400000 */
[----:B------:R-:W-:Y:S01]  /*5750*/  ISETP.GT.AND P1, PT, R7, 0x8, P1 ;  /* 0x000000080700780c */ /* 0x000fe20000f24270 */
[----:B------:R-:W-:Y:S01]  /*5760*/  IMAD.X R17, R13, 0x1, R25, P5 ;  /* 0x000000010d117824 */ /* 0x000fe200028e0619 */
[----:B------:R-:W-:Y:S01]  /*5770*/  @P4 STG.E desc[UR16][R22.64], R45 ;  /* 0x0000002d16004986 */ /* 0x000fe2000c101910 */
[----:B------:R-:W-:Y:S01]  /*5780*/  ISETP.GT.AND P5, PT, R7, RZ, P2 ;  /* 0x000000ff0700720c */ /* 0x000fe200017a4270 */
[----:B------:R-:W-:Y:S01]  /*5790*/  FMUL R83, R83, R6 ;  /* 0x0000000653537220 */ /* 0x000fe20000400000 */
[----:B-1----:R-:W-:Y:S01]  /*57a0*/  IADD3 R18, P4, R14, R26, RZ ;  /* 0x0000001a0e127210 */ /* 0x002fe20007f9e0ff */
[----:B------:R1:W-:Y:S01]  /*57b0*/  @P0 STG.E desc[UR16][R16.64], R15 ;  /* 0x0000000f10000986 */ /* 0x0003e2000c101910 */
[----:B------:R-:W-:Y:S01]  /*57c0*/  IADD3 R24, P6, R12, R20, RZ ;  /* 0x000000140c187210 */ /* 0x000fe20007fde0ff */
[-C--:B0-----:R-:W-:Y:S01]  /*57d0*/  FMUL R29, R48, R6.reuse ;  /* 0x00000006301d7220 */ /* 0x081fe20000400000 */
[----:B------:R-:W-:Y:S01]  /*57e0*/  ISETP.GT.AND P0, PT, R10, 0x31, PT ;  /* 0x000000310a00780c */ /* 0x000fe20003f04270 */
[----:B------:R-:W-:Y:S01]  /*57f0*/  IMAD.X R19, R13, 0x1, R27, P4 ;  /* 0x000000010d137824 */ /* 0x000fe200020e061b */
[----:B------:R-:W-:Y:S01]  /*5800*/  ISETP.GT.AND P2, PT, R7, 0x8, P2 ;  /* 0x000000080700780c */ /* 0x000fe20001744270 */
[----:B------:R-:W-:Y:S01]  /*5810*/  IMAD.X R25, R11, 0x1, R21, P6 ;  /* 0x000000010b197824 */ /* 0x000fe200030e0615 */
[----:B------:R-:W-:Y:S01]  /*5820*/  ISETP.GT.AND P4, PT, R7, RZ, P0 ;  /* 0x000000ff0700720c */ /* 0x000fe20000784270 */
[----:B------:R-:W-:Y:S01]  /*5830*/  FMUL R85, R85, R6 ;  /* 0x0000000655557220 */ /* 0x000fe20000400000 */
[----:B------:R0:W-:Y:S01]  /*5840*/  @P1 STG.E desc[UR16][R18.64], R47 ;  /* 0x0000002f12001986 */ /* 0x0001e2000c101910 */
[----:B------:R-:W-:Y:S01]  /*5850*/  IADD3 R26, P1, R12, R22, RZ ;  /* 0x000000160c1a7210 */ /* 0x000fe20007f3e0ff */
[----:B------:R-:W-:Y:S01]  /*5860*/  FMUL R87, R87, R6 ;  /* 0x0000000657577220 */ /* 0x000fe20000400000 */
[----:B------:R-:W-:Y:S01]  /*5870*/  ISETP.GT.AND P0, PT, R7, 0x8, P0 ;  /* 0x000000080700780c */ /* 0x000fe20000704270 */
[----:B------:R2:W-:Y:S01]  /*5880*/  @P5 STG.E desc[UR16][R24.64], R29 ;  /* 0x0000001d18005986 */ /* 0x0005e2000c101910 */
[----:B-1----:R-:W-:Y:S01]  /*5890*/  IADD3 R16, P5, R14, R20, RZ ;  /* 0x000000140e107210 */ /* 0x002fe20007fbe0ff */
[----:B------:R-:W-:Y:S01]  /*58a0*/  IMAD.X R27, R11, 0x1, R23, P1 ;  /* 0x000000010b1b7824 */ /* 0x000fe200008e0617 */
[----:B------:R-:W-:Y:S01]  /*58b0*/  ISETP.GT.AND P1, PT, R10, 0x38, PT ;  /* 0x000000380a00780c */ /* 0x000fe20003f24270 */
[----:B------:R-:W-:Y:S01]  /*58c0*/  FMUL R15, R50, R6 ;  /* 0x00000006320f7220 */ /* 0x000fe20000400000 */
[----:B------:R-:W-:Y:S01]  /*58d0*/  IADD3 R20, P6, R12, R24, RZ ;  /* 0x000000180c147210 */ /* 0x000fe20007fde0ff */
[----:B------:R-:W-:Y:S01]  /*58e0*/  IMAD.X R17, R13, 0x1, R21, P5 ;  /* 0x000000010d117824 */ /* 0x000fe200028e0615 */
[----:B------:R-:W-:Y:S01]  /*58f0*/  @P4 STG.E desc[UR16][R26.64], R49 ;  /* 0x000000311a004986 */ /* 0x000fe2000c101910 */
[----:B0-----:R-:W-:-:S02]  /*5900*/  IADD3 R18, P5, R14, R22, RZ ;  /* 0x000000160e127210 */ /* 0x001fc40007fbe0ff */
[----:B------:R-:W-:Y:S01]  /*5910*/  ISETP.GT.AND P4, PT, R7, RZ, P1 ;  /* 0x000000ff0700720c */ /* 0x000fe20000f84270 */
[----:B------:R0:W-:Y:S01]  /*5920*/  @P2 STG.E desc[UR16][R16.64], R15 ;  /* 0x0000000f10002986 */ /* 0x0001e2000c101910 */
[----:B------:R-:W-:Y:S01]  /*5930*/  ISETP.GT.AND P2, PT, R10, 0x39, PT ;  /* 0x000000390a00780c */ /* 0x000fe20003f44270 */
[----:B------:R-:W-:Y:S02]  /*5940*/  IMAD.X R19, R13, 0x1, R23, P5 ;  /* 0x000000010d137824 */ /* 0x000fe400028e0617 */
[----:B--2---:R-:W-:Y:S01]  /*5950*/  FMUL R29, R52, R6 ;  /* 0x00000006341d7220 */ /* 0x004fe20000400000 */
[----:B------:R-:W-:Y:S01]  /*5960*/  IMAD.X R21, R11, 0x1, R25, P6 ;  /* 0x000000010b157824 */ /* 0x000fe200030e0619 */
[C---:B------:R-:W-:Y:S01]  /*5970*/  ISETP.GT.AND P5, PT, R7.reuse, RZ, P2 ;  /* 0x000000ff0700720c */ /* 0x040fe200017a4270 */
[----:B------:R1:W-:Y:S01]  /*5980*/  @P0 STG.E desc[UR16][R18.64], R51 ;  /* 0x0000003312000986 */ /* 0x0003e2000c101910 */
[----:B------:R-:W-:Y:S02]  /*5990*/  IADD3 R22, P0, R12, R26, RZ ;  /* 0x0000001a0c167210 */ /* 0x000fe40007f1e0ff */
[----:B------:R-:W-:-:S02]  /*59a0*/  ISETP.GT.AND P1, PT, R7, 0x8, P1 ;  /* 0x000000080700780c */ /* 0x000fc40000f24270 */
[----:B------:R2:W-:Y:S01]  /*59b0*/  @P4 STG.E desc[UR16][R20.64], R29 ;  /* 0x0000001d14004986 */ /* 0x0005e2000c101910 */
[----:B0-----:R-:W-:Y:S01]  /*59c0*/  IADD3 R16, P4, R14, R24, RZ ;  /* 0x000000180e107210 */ /* 0x001fe20007f9e0ff */
[----:B------:R-:W-:Y:S01]  /*59d0*/  IMAD.X R23, R11, 0x1, R27, P0 ;  /* 0x000000010b177824 */ /* 0x000fe200000e061b */
[----:B------:R-:W-:Y:S01]  /*59e0*/  ISETP.GT.AND P0, PT, R10, 0x40, PT ;  /* 0x000000400a00780c */ /* 0x000fe20003f04270 */
[----:B------:R-:W-:Y:S01]  /*59f0*/  FMUL R15, R54, R6 ;  /* 0x00000006360f7220 */ /* 0x000fe20000400000 */
[----:B------:R-:W-:Y:S01]  /*5a00*/  ISETP.GT.AND P2, PT, R7, 0x8, P2 ;  /* 0x000000080700780c */ /* 0x000fe20001744270 */
[----:B------:R-:W-:Y:S01]  /*5a10*/  IMAD.X R17, R13, 0x1, R25, P4 ;  /* 0x000000010d117824 */ /* 0x000fe200020e0619 */
[----:B------:R-:W-:Y:S01]  /*5a20*/  @P5 STG.E desc[UR16][R22.64], R53 ;  /* 0x0000003516005986 */ /* 0x000fe2000c101910 */
[----:B-1----:R-:W-:Y:S02]  /*5a30*/  IADD3 R18, P5, R14, R26, RZ ;  /* 0x0000001a0e127210 */ /* 0x002fe40007fbe0ff */
[----:B------:R-:W-:Y:S01]  /*5a40*/  ISETP.GT.AND P4, PT, R7, RZ, P0 ;  /* 0x000000ff0700720c */ /* 0x000fe20000784270 */
[----:B------:R0:W-:Y:S01]  /*5a50*/  @P1 STG.E desc[UR16][R16.64], R15 ;  /* 0x0000000f10001986 */ /* 0x0001e2000c101910 */
[----:B------:R-:W-:Y:S01]  /*5a60*/  ISETP.GT.AND P1, PT, R10, 0x41, PT ;  /* 0x000000410a00780c */ /* 0x000fe20003f24270 */
[----:B------:R-:W-:Y:S01]  /*5a70*/  IMAD.X R19, R13, 0x1, R27, P5 ;  /* 0x000000010d137824 */ /* 0x000fe200028e061b */
[----:B------:R-:W-:Y:S01]  /*5a80*/  IADD3 R24, P6, R12, R20, RZ ;  /* 0x000000140c187210 */ /* 0x000fe20007fde0ff */
[----:B--2---:R-:W-:Y:S01]  /*5a90*/  FMUL R29, R56, R6 ;  /* 0x00000006381d7220 */ /* 0x004fe20000400000 */
[----:B------:R-:W-:-:S02]  /*5aa0*/  ISETP.GT.AND P5, PT, R7, RZ, P1 ;  /* 0x000000ff0700720c */ /* 0x000fc40000fa4270 */
[----:B------:R1:W-:Y:S01]  /*5ab0*/  @P2 STG.E desc[UR16][R18.64], R55 ;  /* 0x0000003712002986 */ /* 0x0003e2000c101910 */
[----:B------:R-:W-:Y:S01]  /*5ac0*/  IMAD.X R25, R11, 0x1, R21, P6 ;  /* 0x000000010b197824 */ /* 0x000fe200030e0615 */
[----:B------:R-:W-:Y:S02]  /*5ad0*/  IADD3 R26, P2, R12, R22, RZ ;  /* 0x000000160c1a7210 */ /* 0x000fe40007f5e0ff */
[----:B------:R-:W-:Y:S01]  /*5ae0*/  ISETP.GT.AND P0, PT, R7, 0x8, P0 ;  /* 0x000000080700780c */ /* 0x000fe20000704270 */
[----:B0-----:R-:W-:Y:S01]  /*5af0*/  FMUL R15, R58, R6 ;  /* 0x000000063a0f7220 */ /* 0x001fe20000400000 */
[----:B------:R0:W-:Y:S01]  /*5b00*/  @P4 STG.E desc[UR16][R24.64], R29 ;  /* 0x0000001d18004986 */ /* 0x0001e2000c101910 */
[----:B------:R-:W-:Y:S01]  /*5b10*/  IADD3 R16, P4, R14, R20, RZ ;  /* 0x000000140e107210 */ /* 0x000fe20007f9e0ff */
[----:B------:R-:W-:Y:S01]  /*5b20*/  IMAD.X R27, R11, 0x1, R23, P2 ;  /* 0x000000010b1b7824 */ /* 0x000fe200010e0617 */
[----:B------:R-:W-:Y:S02]  /*5b30*/  ISETP.GT.AND P2, PT, R10, 0x48, PT ;  /* 0x000000480a00780c */ /* 0x000fe40003f44270 */
[----:B------:R-:W-:Y:S01]  /*5b40*/  ISETP.GT.AND P1, PT, R7, 0x8, P1 ;  /* 0x000000080700780c */ /* 0x000fe20000f24270 */
[----:B------:R-:W-:Y:S01]  /*5b50*/  IMAD.X R17, R13, 0x1, R21, P4 ;  /* 0x000000010d117824 */ /* 0x000fe200020e0615 */
[----:B------:R-:W-:Y:S01]  /*5b60*/  @P5 STG.E desc[UR16][R26.64], R57 ;  /* 0x000000391a005986 */ /* 0x000fe2000c101910 */
[----:B-1----:R-:W-:-:S02]  /*5b70*/  IADD3 R18, P5, R14, R22, RZ ;  /* 0x000000160e127210 */ /* 0x002fc40007fbe0ff */
[----:B------:R-:W-:Y:S01]  /*5b80*/  ISETP.GT.AND P4, PT, R7, RZ, P2 ;  /* 0x000000ff0700720c */ /* 0x000fe20001784270 */
[----:B------:R1:W-:Y:S01]  /*5b90*/  @P0 STG.E desc[UR16][R16.64], R15 ;  /* 0x0000000f10000986 */ /* 0x0003e2000c101910 */
[----:B------:R-:W-:Y:S01]  /*5ba0*/  ISETP.GT.AND P0, PT, R10, 0x49, PT ;  /* 0x000000490a00780c */ /* 0x000fe20003f04270 */
[----:B------:R-:W-:Y:S01]  /*5bb0*/  IMAD.X R19, R13, 0x1, R23, P5 ;  /* 0x000000010d137824 */ /* 0x000fe200028e0617 */
[----:B------:R-:W-:Y:S01]  /*5bc0*/  IADD3 R20, P6, R12, R24, RZ ;  /* 0x000000180c147210 */ /* 0x000fe20007fde0ff */
[----:B0-----:R-:W-:Y:S01]  /*5bd0*/  FMUL R29, R60, R6 ;  /* 0x000000063c1d7220 */ /* 0x001fe20000400000 */
[----:B------:R-:W-:Y:S02]  /*5be0*/  ISETP.GT.AND P5, PT, R7, RZ, P0 ;  /* 0x000000ff0700720c */ /* 0x000fe400007a4270 */
[----:B------:R0:W-:Y:S01]  /*5bf0*/  @P1 STG.E desc[UR16][R18.64], R59 ;  /* 0x0000003b12001986 */ /* 0x0001e2000c101910 */
[----:B------:R-:W-:Y:S01]  /*5c00*/  IMAD.X R21, R11, 0x1, R25, P6 ;  /* 0x000000010b157824 */ /* 0x000fe200030e0619 */
[----:B------:R-:W-:-:S02]  /*5c10*/  IADD3 R22, P1, R12, R26, RZ ;  /* 0x0000001a0c167210 */ /* 0x000fc40007f3e0ff */
[----:B------:R-:W-:Y:S01]  /*5c20*/  ISETP.GT.AND P2, PT, R7, 0x8, P2 ;  /* 0x000000080700780c */ /* 0x000fe20001744270 */
[----:B-1----:R-:W-:Y:S01]  /*5c30*/  FMUL R15, R62, R6 ;  /* 0x000000063e0f7220 */ /* 0x002fe20000400000 */
[----:B------:R1:W-:Y:S01]  /*5c40*/  @P4 STG.E desc[UR16][R20.64], R29 ;  /* 0x0000001d14004986 */ /* 0x0003e2000c101910 */
[----:B------:R-:W-:Y:S01]  /*5c50*/  IADD3 R16, P4, R14, R24, RZ ;  /* 0x000000180e107210 */ /* 0x000fe20007f9e0ff */
[----:B------:R-:W-:Y:S01]  /*5c60*/  IMAD.X R23, R11, 0x1, R27, P1 ;  /* 0x000000010b177824 */ /* 0x000fe200008e061b */
[----:B------:R-:W-:Y:S02]  /*5c70*/  ISETP.GT.AND P1, PT, R10, 0x50, PT ;  /* 0x000000500a00780c */ /* 0x000fe40003f24270 */
[----:B------:R-:W-:Y:S01]  /*5c80*/  ISETP.GT.AND P0, PT, R7, 0x8, P0 ;  /* 0x000000080700780c */ /* 0x000fe20000704270 */
[----:B------:R-:W-:Y:S01]  /*5c90*/  IMAD.X R17, R13, 0x1, R25, P4 ;  /* 0x000000010d117824 */ /* 0x000fe200020e0619 */
[----:B------:R-:W-:Y:S01]  /*5ca0*/  @P5 STG.E desc[UR16][R22.64], R61 ;  /* 0x0000003d16005986 */ /* 0x000fe2000c101910 */
[----:B0-----:R-:W-:-:S02]  /*5cb0*/  IADD3 R18, P5, R14, R26, RZ ;  /* 0x0000001a0e127210 */ /* 0x001fc40007fbe0ff */
[----:B------:R-:W-:Y:S01]  /*5cc0*/  ISETP.GT.AND P4, PT, R7, RZ, P1 ;  /* 0x000000ff0700720c */ /* 0x000fe20000f84270 */
[----:B------:R0:W-:Y:S01]  /*5cd0*/  @P2 STG.E desc[UR16][R16.64], R15 ;  /* 0x0000000f10002986 */ /* 0x0001e2000c101910 */
[----:B------:R-:W-:Y:S01]  /*5ce0*/  ISETP.GT.AND P2, PT, R10, 0x51, PT ;  /* 0x000000510a00780c */ /* 0x000fe20003f44270 */
[----:B------:R-:W-:Y:S01]  /*5cf0*/  IMAD.X R19, R13, 0x1, R27, P5 ;  /* 0x000000010d137824 */ /* 0x000fe200028e061b */
[----:B------:R-:W-:Y:S01]  /*5d00*/  IADD3 R24, P6, R12, R20, RZ ;  /* 0x000000140c187210 */ /* 0x000fe20007fde0ff */
[----:B-1----:R-:W-:Y:S01]  /*5d10*/  FMUL R29, R64, R6 ;  /* 0x00000006401d7220 */ /* 0x002fe20000400000 */
[----:B------:R-:W-:Y:S02]  /*5d20*/  ISETP.GT.AND P5, PT, R7, RZ, P2 ;  /* 0x000000ff0700720c */ /* 0x000fe400017a4270 */
[----:B------:R1:W-:Y:S01]  /*5d30*/  @P0 STG.E desc[UR16][R18.64], R63 ;  /* 0x0000003f12000986 */ /* 0x0003e2000c101910 */
[----:B------:R-:W-:Y:S01]  /*5d40*/  IMAD.X R25, R11, 0x1, R21, P6 ;  /* 0x000000010b197824 */ /* 0x000fe200030e0615 */
[----:B------:R-:W-:-:S02]  /*5d50*/  IADD3 R26, P0, R12, R22, RZ ;  /* 0x000000160c1a7210 */ /* 0x000fc40007f1e0ff */
        /* <DEDUP_REMOVED lines=49> */
[----:B------:R-:W-:-:S02]  /*6070*/  ISETP.GT.AND P4, PT, R7, RZ, P1 ;  /* 0x000000ff0700720c */ /* 0x000fc40000f84270 */
[----:B-1----:R-:W-:Y:S01]  /*6080*/  IADD3 R18, P5, R14, R22, RZ ;  /* 0x000000160e127210 */ /* 0x002fe20007fbe0ff */
[----:B------:R1:W-:Y:S01]  /*6090*/  @P2 STG.E desc[UR16][R16.64], R15 ;  /* 0x0000000f10002986 */ /* 0x0003e2000c101910 */
[----:B------:R-:W-:Y:S01]  /*60a0*/  IADD3 R20, P6, R12, R24, RZ ;  /* 0x000000180c147210 */ /* 0x000fe20007fde0ff */
[----:B0-----:R-:W-:Y:S01]  /*60b0*/  FMUL R29, R76, R6 ;  /* 0x000000064c1d7220 */ /* 0x001fe20000400000 */
[----:B------:R-:W-:Y:S01]  /*60c0*/  ISETP.GT.AND P2, PT, R10, 0x69, PT ;  /* 0x000000690a00780c */ /* 0x000fe20003f44270 */
[----:B------:R-:W-:Y:S01]  /*60d0*/  IMAD.X R19, R13, 0x1, R23, P5 ;  /* 0x000000010d137824 */ /* 0x000fe200028e0617 */
[----:B------:R-:W-:Y:S01]  /*60e0*/  ISETP.GT.AND P1, PT, R7, 0x8, P1 ;  /* 0x000000080700780c */ /* 0x000fe20000f24270 */
[----:B------:R-:W-:Y:S01]  /*60f0*/  IMAD.X R21, R11, 0x1, R25, P6 ;  /* 0x000000010b157824 */ /* 0x000fe200030e0619 */
[----:B------:R-:W-:Y:S02]  /*6100*/  ISETP.GT.AND P5, PT, R7, RZ, P2 ;  /* 0x000000ff0700720c */ /* 0x000fe400017a4270 */
[----:B------:R0:W-:Y:S01]  /*6110*/  @P0 STG.E desc[UR16][R18.64], R75 ;  /* 0x0000004b12000986 */ /* 0x0001e2000c101910 */
[----:B------:R-:W-:Y:S01]  /*6120*/  IADD3 R22, P0, R12, R26, RZ ;  /* 0x0000001a0c167210 */ /* 0x000fe20007f1e0ff */
[----:B-1----:R-:W-:-:S02]  /*6130*/  FMUL R15, R78, R6 ;  /* 0x000000064e0f7220 */ /* 0x002fc40000400000 */
[----:B------:R1:W-:Y:S01]  /*6140*/  @P4 STG.E desc[UR16][R20.64], R29 ;  /* 0x0000001d14004986 */ /* 0x0003e2000c101910 */
[----:B------:R-:W-:Y:S01]  /*6150*/  IADD3 R16, P4, R14, R24, RZ ;  /* 0x000000180e107210 */ /* 0x000fe20007f9e0ff */
[----:B------:R-:W-:Y:S01]  /*6160*/  IMAD.X R23, R11, 0x1, R27, P0 ;  /* 0x000000010b177824 */ /* 0x000fe200000e061b */
[----:B------:R-:W-:Y:S02]  /*6170*/  ISETP.GT.AND P0, PT, R10, 0x70, PT ;  /* 0x000000700a00780c */ /* 0x000fe40003f04270 */
[----:B------:R-:W-:Y:S01]  /*6180*/  ISETP.GT.AND P2, PT, R7, 0x8, P2 ;  /* 0x000000080700780c */ /* 0x000fe20001744270 */
[----:B------:R-:W-:Y:S01]  /*6190*/  IMAD.X R17, R13, 0x1, R25, P4 ;  /* 0x000000010d117824 */ /* 0x000fe200020e0619 */
[----:B------:R-:W-:Y:S01]  /*61a0*/  @P5 STG.E desc[UR16][R22.64], R77 ;  /* 0x0000004d16005986 */ /* 0x000fe2000c101910 */
[----:B0-----:R-:W-:Y:S02]  /*61b0*/  IADD3 R18, P5, R14, R26, RZ ;  /* 0x0000001a0e127210 */ /* 0x001fe40007fbe0ff */
[----:B------:R-:W-:Y:S01]  /*61c0*/  ISETP.GT.AND P4, PT, R7, RZ, P0 ;  /* 0x000000ff0700720c */ /* 0x000fe20000784270 */
[----:B------:R0:W-:Y:S01]  /*61d0*/  @P1 STG.E desc[UR16][R16.64], R15 ;  /* 0x0000000f10001986 */ /* 0x0001e2000c101910 */
[----:B------:R-:W-:Y:S01]  /*61e0*/  ISETP.GT.AND P1, PT, R10, 0x71, PT ;  /* 0x000000710a00780c */ /* 0x000fe20003f24270 */
[----:B------:R-:W-:Y:S01]  /*61f0*/  IMAD.X R19, R13, 0x1, R27, P5 ;  /* 0x000000010d137824 */ /* 0x000fe200028e061b */
[----:B------:R-:W-:Y:S01]  /*6200*/  IADD3 R24, P6, R12, R20, RZ ;  /* 0x000000140c187210 */ /* 0x000fe20007fde0ff */
[----:B-1----:R-:W-:Y:S01]  /*6210*/  FMUL R29, R80, R6 ;  /* 0x00000006501d7220 */ /* 0x002fe20000400000 */
[----:B------:R-:W-:-:S02]  /*6220*/  ISETP.GT.AND P5, PT, R7, RZ, P1 ;  /* 0x000000ff0700720c */ /* 0x000fc40000fa4270 */
[----:B------:R1:W-:Y:S01]  /*6230*/  @P2 STG.E desc[UR16][R18.64], R79 ;  /* 0x0000004f12002986 */ /* 0x0003e2000c101910 */
[----:B------:R-:W-:Y:S01]  /*6240*/  IMAD.X R25, R11, 0x1, R21, P6 ;  /* 0x000000010b197824 */ /* 0x000fe200030e0615 */
[----:B------:R-:W-:Y:S02]  /*6250*/  ISETP.GT.AND P6, PT, R7, 0x8, P0 ;  /* 0x000000080700780c */ /* 0x000fe400007c4270 */
[----:B------:R-:W-:Y:S01]  /*6260*/  IADD3 R26, P0, R12, R22, RZ ;  /* 0x000000160c1a7210 */ /* 0x000fe20007f1e0ff */
[----:B0-----:R-:W-:Y:S01]  /*6270*/  FMUL R15, R82, R6 ;  /* 0x00000006520f7220 */ /* 0x001fe20000400000 */
[----:B------:R-:W-:Y:S01]  /*6280*/  @P4 STG.E desc[UR16][R24.64], R29 ;  /* 0x0000001d18004986 */ /* 0x000fe2000c101910 */
[----:B------:R-:W-:Y:S02]  /*6290*/  IADD3 R16, P2, R14, R20, RZ ;  /* 0x000000140e107210 */ /* 0x000fe40007f5e0ff */
[----:B------:R-:W-:Y:S01]  /*62a0*/  IMAD.X R27, R11, 0x1, R23, P0 ;  /* 0x000000010b1b7824 */ /* 0x000fe200000e0617 */
[----:B------:R-:W-:-:S02]  /*62b0*/  ISETP.GT.AND P0, PT, R10, 0x78, PT ;  /* 0x000000780a00780c */ /* 0x000fc40003f04270 */
[----:B-1----:R-:W-:Y:S01]  /*62c0*/  IADD3 R18, P4, R14, R22, RZ ;  /* 0x000000160e127210 */ /* 0x002fe20007f9e0ff */
[C---:B------:R-:W-:Y:S01]  /*62d0*/  IMAD.X R17, R13.reuse, 0x1, R21, P2 ;  /* 0x000000010d117824 */ /* 0x040fe200010e0615 */
[----:B------:R-:W-:Y:S01]  /*62e0*/  @P5 STG.E desc[UR16][R26.64], R81 ;  /* 0x000000511a005986 */ /* 0x000fe2000c101910 */
[-C--:B------:R-:W-:Y:S02]  /*62f0*/  IADD3 R20, P5, R12, R24.reuse, RZ ;  /* 0x000000180c147210 */ /* 0x080fe40007fbe0ff */
[----:B------:R-:W-:Y:S01]  /*6300*/  IMAD.X R19, R13, 0x1, R23, P4 ;  /* 0x000000010d137824 */ /* 0x000fe200020e0617 */
[----:B------:R-:W-:Y:S01]  /*6310*/  IADD3 R22, P4, R14, R24, RZ ;  /* 0x000000180e167210 */ /* 0x000fe20007f9e0ff */
[----:B------:R0:W-:Y:S01]  /*6320*/  @P6 STG.E desc[UR16][R16.64], R15 ;  /* 0x0000000f10006986 */ /* 0x0001e2000c101910 */
[----:B------:R-:W-:Y:S01]  /*6330*/  ISETP.GT.AND P2, PT, R10, 0x79, PT ;  /* 0x000000790a00780c */ /* 0x000fe20003f44270 */
[--C-:B------:R-:W-:Y:S01]  /*6340*/  IMAD.X R21, R11, 0x1, R25.reuse, P5 ;  /* 0x000000010b157824 */ /* 0x100fe200028e0619 */
[----:B------:R-:W-:Y:S01]  /*6350*/  ISETP.GT.AND P1, PT, R7, 0x8, P1 ;  /* 0x000000080700780c */ /* 0x000fe20000f24270 */
[----:B------:R-:W-:Y:S01]  /*6360*/  IMAD.X R23, R13, 0x1, R25, P4 ;  /* 0x000000010d177824 */ /* 0x000fe200020e0619 */
[----:B------:R-:W-:-:S02]  /*6370*/  ISETP.GT.AND P6, PT, R7, RZ, P0 ;  /* 0x000000ff0700720c */ /* 0x000fc400007c4270 */
[----:B------:R-:W-:Y:S02]  /*6380*/  IADD3 R10, P5, R12, R26, RZ ;  /* 0x0000001a0c0a7210 */ /* 0x000fe40007fbe0ff */
[C---:B------:R-:W-:Y:S02]  /*6390*/  ISETP.GT.AND P4, PT, R7.reuse, RZ, P2 ;  /* 0x000000ff0700720c */ /* 0x040fe40001784270 */
[----:B------:R-:W-:Y:S01]  /*63a0*/  ISETP.GT.AND P0, PT, R7, 0x8, P0 ;  /* 0x000000080700780c */ /* 0x000fe20000704270 */
[--C-:B------:R-:W-:Y:S01]  /*63b0*/  IMAD.X R11, R11, 0x1, R27.reuse, P5 ;  /* 0x000000010b0b7824 */ /* 0x100fe200028e061b */
[----:B------:R-:W-:Y:S01]  /*63c0*/  ISETP.GT.AND P2, PT, R7, 0x8, P2 ;  /* 0x000000080700780c */ /* 0x000fe20001744270 */
[----:B------:R-:W-:Y:S01]  /*63d0*/  FMUL R7, R84, R6 ;  /* 0x0000000654077220 */ /* 0x000fe20000400000 */
[----:B------:R-:W-:Y:S01]  /*63e0*/  IADD3 R14, P5, R14, R26, RZ ;  /* 0x0000001a0e0e7210 */ /* 0x000fe20007fbe0ff */
[----:B0-----:R-:W-:Y:S01]  /*63f0*/  FMUL R17, R86, R6 ;  /* 0x0000000656117220 */ /* 0x001fe20000400000 */
[----:B------:R0:W-:Y:S03]  /*6400*/  @P1 STG.E desc[UR16][R18.64], R83 ;  /* 0x0000005312001986 */ /* 0x0001e6000c101910 */
[----:B------:R-:W-:Y:S01]  /*6410*/  IMAD.X R15, R13, 0x1, R27, P5 ;  /* 0x000000010d0f7824 */ /* 0x000fe200028e061b */
[----:B------:R0:W-:Y:S04]  /*6420*/  @P6 STG.E desc[UR16][R20.64], R7 ;  /* 0x0000000714006986 */ /* 0x0001e8000c101910 */
[----:B------:R0:W-:Y:S04]  /*6430*/  @P4 STG.E desc[UR16][R10.64], R85 ;  /* 0x000000550a004986 */ /* 0x0001e8000c101910 */
[----:B------:R0:W-:Y:S04]  /*6440*/  @P0 STG.E desc[UR16][R22.64], R17 ;  /* 0x0000001116000986 */ /* 0x0001e8000c101910 */
[----:B------:R0:W-:Y:S02]  /*6450*/  @P2 STG.E desc[UR16][R14.64], R87 ;  /* 0x000000570e002986 */ /* 0x0001e4000c101910 */
.L_x_146:
[----:B------:R-:W-:Y:S05]  /*6460*/  BSYNC B0 ;  /* 0x0000000000007941 */ /* 0x000fea0003800000 */
.L_x_22:
[----:B------:R-:W-:Y:S01]  /*6470*/  ULDC UR8, c[0x0][0xc] ;  /* 0x0000030000087ab9 */ /* 0x000fe20000000800 */
[----:B------:R-:W-:Y:S01]  /*6480*/  ULDC UR9, c[0x0][0x10] ;  /* 0x0000040000097ab9 */ /* 0x000fe20000000800 */
[----:B0-----:R-:W0:Y:S01]  /*6490*/  LDC R7, c[0x0][0x14] ;  /* 0x00000500ff077b82 */ /* 0x001e220000000800 */
[----:B------:R-:W-:Y:S01]  /*64a0*/  UIMAD.WIDE.U32 UR8, UR8, UR9, URZ ;  /* 0x00000009080872a5 */ /* 0x000fe2000f8e003f */
[----:B---3--:R-:W-:Y:S02]  /*64b0*/  IMAD.MOV.U32 R16, RZ, RZ, -0x1 ;  /* 0xffffffffff107424 */ /* 0x008fe400078e00ff */
[----:B-1----:R-:W-:-:S03]  /*64c0*/  IMAD.MOV.U32 R11, RZ, RZ, -0x1 ;  /* 0xffffffffff0b7424 */ /* 0x002fc600078e00ff */
[----:B0-----:R-:W-:-:S04]  /*64d0*/  IMAD.WIDE.U32 R2, R7, UR8, R2 ;  /* 0x0000000807027c25 */ /* 0x001fc8000f8e0002 */
[----:B------:R-:W-:Y:S01]  /*64e0*/  IMAD R7, R7, UR9, RZ ;  /* 0x0000000907077c24 */ /* 0x000fe2000f8e02ff */
[----:B------:R-:W-:Y:S02]  /*64f0*/  ULDC.64 UR8, c[0x0][0x750] ;  /* 0x0001d40000087ab9 */ /* 0x000fe40000000a00 */
[----:B------:R-:W-:Y:S01]  /*6500*/  ISETP.GE.U32.AND P0, PT, R2, UR8, PT ;  /* 0x0000000802007c0c */ /* 0x000fe2000bf06070 */
[--C-:B------:R-:W-:Y:S01]  /*6510*/  IMAD.IADD R3, R3, 0x1, R7.reuse ;  /* 0x0000000103037824 */ /* 0x100fe200078e0207 */
[----:B------:R-:W-:-:S04]  /*6520*/  PRMT R7, RZ, 0x7610, R7 ;  /* 0x00007610ff077816 */ /* 0x000fc80000000007 */
[----:B------:R-:W-:-:S13]  /*6530*/  ISETP.GE.U32.AND.EX P0, PT, R3, UR9, PT, P0 ;  /* 0x0000000903007c0c */ /* 0x000fda000bf06100 */
[----:B------:R-:W-:Y:S05]  /*6540*/  @P0 BRA `(.L_x_147) ;  /* 0x0000000400640947 */ /* 0x000fea0003800000 */
[----:B------:R-:W0:Y:S01]  /*6550*/  S2R R19, SR_CTAID.X ;  /* 0x0000000000137919 */ /* 0x000e220000002500 */
[----:B------:R-:W1:Y:S01]  /*6560*/  LDC.64 R16, c[0x0][0x728] ;  /* 0x0001ca00ff107b82 */ /* 0x000e620000000a00 */
[----:B------:R-:W-:Y:S01]  /*6570*/  ULDC UR7, c[0x0][0x150] ;  /* 0x0000540000077ab9 */ /* 0x000fe20000000800 */
[----:B------:R-:W-:Y:S01]  /*6580*/  IMAD.MOV.U32 R14, RZ, RZ, R2 ;  /* 0x000000ffff0e7224 */ /* 0x000fe200078e0002 */
[----:B------:R-:W3:Y:S01]  /*6590*/  S2R R25, SR_CTAID.Y ;  /* 0x0000000000197919 */ /* 0x000ee20000002600 */
[----:B------:R-:W-:-:S04]  /*65a0*/  IMAD.MOV.U32 R15, RZ, RZ, R3 ;  /* 0x000000ffff0f7224 */ /* 0x000fc800078e0003 */
[----:B------:R-:W2:Y:S08]  /*65b0*/  LDC R24, c[0x0][0x144] ;  /* 0x00005100ff187b82 */ /* 0x000eb00000000800 */
[----:B------:R-:W2:Y:S08]  /*65c0*/  LDC R20, c[0x0][0x730] ;  /* 0x0001cc00ff147b82 */ /* 0x000eb00000000800 */
[----:B------:R-:W2:Y:S01]  /*65d0*/  LDC.64 R22, c[0x0][0x720] ;  /* 0x0001c800ff167b82 */ /* 0x000ea20000000a00 */
[----:B-1----:R-:W-:-:S04]  /*65e0*/  ISETP.NE.U32.AND P0, PT, R16, RZ, PT ;  /* 0x000000ff1000720c */ /* 0x002fc80003f05070 */
[----:B------:R-:W-:Y:S02]  /*65f0*/  ISETP.NE.AND.EX P0, PT, R17, RZ, PT, P0 ;  /* 0x000000ff1100720c */ /* 0x000fe40003f05300 */
[----:B0-----:R-:W-:-:S05]  /*6600*/  I2FP.F32.U32 R7, R19 ;  /* 0x0000001300077245 */ /* 0x001fca0000201000 */
[----:B------:R-:W-:-:S04]  /*6610*/  FMUL R7, R7, UR7 ;  /* 0x0000000707077c20 */ /* 0x000fc80008400000 */
[----:B------:R0:W1:Y:S02]  /*6620*/  F2I.U32.TRUNC.NTZ R21, R7 ;  /* 0x0000000700157305 */ /* 0x000064000020f000 */
[----:B---3--:R-:W-:Y:S05]  /*6630*/  @!P0 BRA `(.L_x_148) ;  /* 0x0000000000288947 */ /* 0x008fea0003800000 */
[----:B0-----:R-:W0:Y:S02]  /*6640*/  LDC R7, c[0x0][0x734] ;  /* 0x0001cd00ff077b82 */ /* 0x001e240000000800 */
        /* <DEDUP_REMOVED lines=9> */
.L_x_148:
[----:B------:R-:W3:Y:S01]  /*66e0*/  LDC.64 R28, c[0x0][0x740] ;  /* 0x0001d000ff1c7b82 */ /* 0x000ee20000000a00 */
[-C--:B--2---:R-:W-:Y:S01]  /*66f0*/  SHF.R.U64 R18, R14, R20.reuse, R15 ;  /* 0x000000140e127219 */ /* 0x084fe2000000120f */
[----:B-1----:R-:W-:Y:S01]  /*6700*/  IMAD.MOV R21, RZ, RZ, -R21 ;  /* 0x000000ffff157224 */ /* 0x002fe200078e0a15 */
[----:B0-----:R-:W-:Y:S01]  /*6710*/  SHF.R.U32.HI R7, RZ, R20, R15 ;  /* 0x00000014ff077219 */ /* 0x001fe2000001160f */
[----:B------:R-:W-:Y:S01]  /*6720*/  ULDC UR7, c[0x0][0x154] ;  /* 0x0000550000077ab9 */ /* 0x000fe20000000800 */
[----:B------:R-:W-:Y:S01]  /*6730*/  IADD3 R9, P0, RZ, -R18, RZ ;  /* 0x80000012ff097210 */ /* 0x000fe20007f1e0ff */
[----:B------:R-:W-:Y:S02]  /*6740*/  IMAD R24, R24, R21, R19 ;  /* 0x0000001518187224 */ /* 0x000fe400078e0213 */
[----:B------:R-:W0:Y:S02]  /*6750*/  LDC R14, c[0x0][0x718] ;  /* 0x0001c600ff0e7b82 */ /* 0x000e240000000800 */
[----:B------:R-:W-:-:S02]  /*6760*/  IMAD.X R7, RZ, RZ, ~R7, P0 ;  /* 0x000000ffff077224 */ /* 0x000fc400000e0e07 */
[----:B------:R-:W-:-:S04]  /*6770*/  IMAD.WIDE.U32 R10, R9, R22, R2 ;  /* 0x00000016090a7225 */ /* 0x000fc800078e0002 */
[----:B------:R-:W1:Y:S01]  /*6780*/  LDC R13, c[0x0][0x708] ;  /* 0x0001c200ff0d7b82 */ /* 0x000e620000000800 */
[----:B------:R-:W-:-:S04]  /*6790*/  IMAD R12, R7, R22, RZ ;  /* 0x00000016070c7224 */ /* 0x000fc800078e02ff */
[----:B------:R-:W-:Y:S01]  /*67a0*/  IMAD R7, R9, R23, R12 ;  /* 0x0000001709077224 */ /* 0x000fe200078e020c */
[----:B------:R-:W-:Y:S02]  /*67b0*/  I2FP.F32.U32 R9, R25 ;  /* 0x0000001900097245 */ /* 0x000fe40000201000 */
[----:B------:R-:W2:Y:S01]  /*67c0*/  LDC R26, c[0x0][0x758] ;  /* 0x0001d600ff1a7b82 */ /* 0x000ea20000000800 */
[----:B------:R-:W-:Y:S01]  /*67d0*/  IMAD.IADD R7, R11, 0x1, R7 ;  /* 0x000000010b077824 */ /* 0x000fe200078e0207 */
[----:B---3--:R-:W-:Y:S01]  /*67e0*/  ISETP.NE.U32.AND P0, PT, R28, RZ, PT ;  /* 0x000000ff1c00720c */ /* 0x008fe20003f05070 */
[----:B------:R-:W-:Y:S01]  /*67f0*/  FMUL R9, R9, UR7 ;  /* 0x0000000709097c20 */ /* 0x000fe20008400000 */
[----:B------:R-:W-:Y:S02]  /*6800*/  IMAD.MOV.U32 R11, RZ, RZ, -0x1 ;  /* 0xffffffffff0b7424 */ /* 0x000fe400078e00ff */
[----:B------:R-:W-:Y:S01]  /*6810*/  ISETP.NE.AND.EX P0, PT, R29, RZ, PT, P0 ;  /* 0x000000ff1d00720c */ /* 0x000fe20003f05300 */
[----:B------:R3:W2:Y:S01]  /*6820*/  F2I.U32.TRUNC.NTZ R20, R9 ;  /* 0x0000000900147305 */ /* 0x0006a2000020f000 */
[----:B------:R-:W3:Y:S01]  /*6830*/  LDC R22, c[0x0][0x148] ;  /* 0x00005200ff167b82 */ /* 0x000ee20000000800 */
[----:B0-----:R-:W-:-:S02]  /*6840*/  SHF.R.U64 R17, R10, R14, R7 ;  /* 0x0000000e0a117219 */ /* 0x001fc40000001207 */
[----:B------:R-:W-:-:S05]  /*6850*/  SHF.R.U32.HI R10, RZ, R14, R7 ;  /* 0x0000000eff0a7219 */ /* 0x000fca0000011607 */
[----:B------:R-:W0:Y:S01]  /*6860*/  LDC R21, c[0x0][0x700] ;  /* 0x0001c000ff157b82 */ /* 0x000e220000000800 */
[-CC-:B-1----:R-:W-:Y:S02]  /*6870*/  SHF.R.U64 R16, R17, R13.reuse, R10.reuse ;  /* 0x0000000d11107219 */ /* 0x182fe4000000120a */
[----:B------:R-:W-:Y:S01]  /*6880*/  SHF.R.U32.HI R7, RZ, R13, R10 ;  /* 0x0000000dff077219 */ /* 0x000fe2000001160a */
[----:B------:R-:W-:-:S04]  /*6890*/  IMAD.MOV.U32 R13, RZ, RZ, 0x1 ;  /* 0x00000001ff0d7424 */ /* 0x000fc800078e00ff */
[----:B------:R-:W1:Y:S01]  /*68a0*/  LDC R27, c[0x0][0x748] ;  /* 0x0001d200ff1b7b82 */ /* 0x000e620000000800 */
[-C--:B--2---:R-:W-:Y:S02]  /*68b0*/  SHF.L.U32 R10, R11, R26.reuse, RZ ;  /* 0x0000001a0b0a7219 */ /* 0x084fe400000006ff */
[-CC-:B------:R-:W-:Y:S02]  /*68c0*/  SHF.R.U64 R19, R16, R26.reuse, R7.reuse ;  /* 0x0000001a10137219 */ /* 0x180fe40000001207 */
[----:B------:R-:W-:Y:S02]  /*68d0*/  SHF.R.U32.HI R11, RZ, R26, R7 ;  /* 0x0000001aff0b7219 */ /* 0x000fe40000011607 */
[----:B------:R-:W-:Y:S01]  /*68e0*/  LOP3.LUT R23, RZ, R10, RZ, 0x33, !PT ;  /* 0x0000000aff177212 */ /* 0x000fe200078e33ff */
[----:B----4-:R-:W2:Y:S01]  /*68f0*/  LDC R30, c[0x0][0x738] ;  /* 0x0001ce00ff1e7b82 */ /* 0x010ea20000000800 */
[----:B------:R-:W-:Y:S01]  /*6900*/  SHF.L.U32 R26, R13, R26, RZ ;  /* 0x0000001a0d1a7219 */ /* 0x000fe200000006ff */
[----:B------:R-:W-:-:S06]  /*6910*/  IMAD.MOV.U32 R10, RZ, RZ, R19 ;  /* 0x000000ffff0a7224 */ /* 0x000fcc00078e0013 */
[----:B------:R-:W4:Y:S01]  /*6920*/  LDC R31, c[0x0][0x710] ;  /* 0x0001c400ff1f7b82 */ /* 0x000f220000000800 */
[----:B------:R-:W-:Y:S05]  /*6930*/  @!P0 BRA `(.L_x_149) ;  /* 0x0000000000288947 */ /* 0x000fea0003800000 */
        /* <DEDUP_REMOVED lines=10> */
.L_x_149:
[----:B-1----:R-:W-:Y:S01]  /*69e0*/  SHF.R.U64 R7, R10, R27, R11 ;  /* 0x0000001b0a077219 */ /* 0x002fe2000000120b */
[----:B0-----:R-:W-:Y:S01]  /*69f0*/  VIADD R12, R21, 0xffffffff ;  /* 0xffffffff150c7836 */ /* 0x001fe20000000000 */
[----:B------:R-:W-:Y:S01]  /*6a00*/  LOP3.LUT R16, R16, R23, RZ, 0xc0, !PT ;  /* 0x0000001710107212 */ /* 0x000fe200078ec0ff */
[----:B------:R-:W-:Y:S02]  /*6a10*/  IMAD.MOV R20, RZ, RZ, -R20 ;  /* 0x000000ffff147224 */ /* 0x000fe400078e0a14 */
[----:B------:R-:W-:Y:S01]  /*6a20*/  IMAD.MOV R10, RZ, RZ, -R7 ;  /* 0x000000ffff0a7224 */ /* 0x000fe200078e0a07 */
[----:B------:R-:W-:Y:S01]  /*6a30*/  LOP3.LUT R12, R17, R12, RZ, 0xc0, !PT ;  /* 0x0000000c110c7212 */ /* 0x000fe200078ec0ff */
[----:B---3--:R-:W-:Y:S02]  /*6a40*/  IMAD R9, R26, R7, R16 ;  /* 0x000000071a097224 */ /* 0x008fe400078e0210 */
[----:B------:R-:W-:Y:S02]  /*6a50*/  @P3 IMAD R24, R22, R20, R25 ;  /* 0x0000001416183224 */ /* 0x000fe400078e0219 */
[----:B--2---:R-:W-:-:S02]  /*6a60*/  IMAD R7, R10, R30, R19 ;  /* 0x0000001e0a077224 */ /* 0x004fc400078e0213 */
[----:B----4-:R-:W-:Y:S02]  /*6a70*/  IMAD R9, R9, R31, R24 ;  /* 0x0000001f09097224 */ /* 0x010fe400078e0218 */
[----:B------:R-:W-:Y:S02]  /*6a80*/  IMAD.MOV.U32 R11, RZ, RZ, 0x1 ;  /* 0x00000001ff0b7424 */ /* 0x000fe400078e00ff */
[----:B------:R-:W-:-:S03]  /*6a90*/  IMAD R10, R7, R21, R12 ;  /* 0x00000015070a7224 */ /* 0x000fc600078e020c */
[----:B------:R-:W-:Y:S01]  /*6aa0*/  PRMT R7, R11, 0x7610, R7 ;  /* 0x000076100b077816 */ /* 0x000fe20000000007 */
[----:B------:R-:W-:Y:S01]  /*6ab0*/  IMAD.MOV.U32 R11, RZ, RZ, R18 ;  /* 0x000000ffff0b7224 */ /* 0x000fe200078e0012 */
[----:B------:R-:W-:Y:S02]  /*6ac0*/  SEL R16, R10, R9, !P3 ;  /* 0x000000090a107207 */ /* 0x000fe40005800000 */
[----:B------:R-:W-:-:S07]  /*6ad0*/  SEL R9, R9, R10, !P3 ;  /* 0x0000000a09097207 */ /* 0x000fce0005800000 */
.L_x_147:
[----:B------:R-:W-:Y:S01]  /*6ae0*/  LOP3.LUT P0, RZ, R7, 0xff, RZ, 0xc0, !PT ;  /* 0x000000ff07ff7812 */ /* 0x000fe2000780c0ff */
[----:B------:R-:W-:-:S12]  /*6af0*/  IMAD.MOV.U32 R12, RZ, RZ, R9 ;  /* 0x000000ffff0c7224 */ /* 0x000fd800078e0009 */
[----:B------:R-:W-:Y:S05]  /*6b00*/  @P0 BRA `(.L_x_150) ;  /* 0xffffffa400400947 */ /* 0x000fea000383ffff */
[----:B------:R-:W-:Y:S05]  /*6b10*/  EXIT ;  /* 0x000000000000794d */ /* 0x000fea0003800000 */
.L_x_4:
[----:B0-----:R-:W-:Y:S01]  /*6b20*/  ULDC.64 UR4, c[0x0][0x750] ;  /* 0x0001d40000047ab9 */ /* 0x001fe20000000a00 */
        /* <DEDUP_REMOVED lines=25> */
.L_x_152:
        /* <DEDUP_REMOVED lines=17> */
[----:B------:R-:W-:-:S03]  /*6dd0*/  IMAD.MOV.U32 R11, RZ, RZ, 0x1 ;  /* 0x00000001ff0b7424 */ /* 0x000fc600078e00ff */
[-C--:B0-----:R-:W-:Y:S02]  /*6de0*/  SHF.R.U64 R14, R10, R22.reuse, R5 ;  /* 0x000000160a0e7219 */ /* 0x081fe40000001205 */
[----:B------:R-:W-:Y:S02]  /*6df0*/  I2FP.F32.U32 R10, R7 ;  /* 0x00000007000a7245 */ /* 0x000fe40000201000 */
[----:B------:R-:W0:Y:S01]  /*6e00*/  LDC R12, c[0x0][0x758] ;  /* 0x0001d600ff0c7b82 */ /* 0x000e220000000800 */
[----:B-1----:R-:W-:Y:S01]  /*6e10*/  ISETP.NE.U32.AND P0, PT, R26, RZ, PT ;  /* 0x000000ff1a00720c */ /* 0x002fe20003f05070 */
[----:B---3--:R-:W-:Y:S02]  /*6e20*/  IMAD.MOV R9, RZ, RZ, -R13 ;  /* 0x000000ffff097224 */ /* 0x008fe400078e0a0d */
[----:B------:R-:W-:Y:S01]  /*6e30*/  FMUL R10, R10, UR4 ;  /* 0x000000040a0a7c20 */ /* 0x000fe20008400000 */
[----:B------:R-:W-:Y:S02]  /*6e40*/  SHF.R.U32.HI R5, RZ, R22, R5 ;  /* 0x00000016ff057219 */ /* 0x000fe40000011605 */
[----:B------:R-:W-:Y:S01]  /*6e50*/  ISETP.NE.AND.EX P0, PT, R27, RZ, PT, P0 ;  /* 0x000000ff1b00720c */ /* 0x000fe20003f05300 */
[----:B------:R1:W3:Y:S01]  /*6e60*/  F2I.U32.TRUNC.NTZ R17, R10 ;  /* 0x0000000a00117305 */ /* 0x0002e2000020f000 */
[----:B------:R-:W1:Y:S01]  /*6e70*/  LDC R24, c[0x0][0x148] ;  /* 0x00005200ff187b82 */ /* 0x000e620000000800 */
[----:B--2---:R-:W-:-:S02]  /*6e80*/  IMAD R22, R15, R9, R8 ;  /* 0x000000090f167224 */ /* 0x004fc400078e0208 */
[----:B------:R-:W-:-:S05]  /*6e90*/  IMAD.MOV.U32 R9, RZ, RZ, -0x1 ;  /* 0xffffffffff097424 */ /* 0x000fca00078e00ff */
[----:B------:R-:W2:Y:S01]  /*6ea0*/  LDC R19, c[0x0][0x700] ;  /* 0x0001c000ff137b82 */ /* 0x000ea20000000800 */
[-CC-:B----4-:R-:W-:Y:S02]  /*6eb0*/  SHF.R.U64 R18, R14, R20.reuse, R5.reuse ;  /* 0x000000140e127219 */ /* 0x190fe40000001205 */
[----:B------:R-:W-:-:S05]  /*6ec0*/  SHF.R.U32.HI R5, RZ, R20, R5 ;  /* 0x00000014ff057219 */ /* 0x000fca0000011605 */
[----:B------:R-:W4:Y:S01]  /*6ed0*/  LDC R21, c[0x0][0x748] ;  /* 0x0001d200ff157b82 */ /* 0x000f220000000800 */
[-C--:B0-----:R-:W-:Y:S02]  /*6ee0*/  SHF.L.U32 R8, R9, R12.reuse, RZ ;  /* 0x0000000c09087219 */ /* 0x081fe400000006ff */
[--C-:B------:R-:W-:Y:S02]  /*6ef0*/  SHF.R.U64 R20, R18, R12, R5.reuse ;  /* 0x0000000c12147219 */ /* 0x100fe40000001205 */
[----:B------:R-:W-:Y:S02]  /*6f00*/  LOP3.LUT R29, RZ, R8, RZ, 0x33, !PT ;  /* 0x00000008ff1d7212 */ /* 0x000fe400078e33ff */
[-C--:B------:R-:W-:Y:S01]  /*6f10*/  SHF.R.U32.HI R9, RZ, R12.reuse, R5 ;  /* 0x0000000cff097219 */ /* 0x080fe20000011605 */
[----:B------:R-:W0:Y:S01]  /*6f20*/  LDC R23, c[0x0][0x738] ;  /* 0x0001ce00ff177b82 */ /* 0x000e220000000800 */
[----:B------:R-:W-:Y:S01]  /*6f30*/  SHF.L.U32 R25, R11, R12, RZ ;  /* 0x0000000c0b197219 */ /* 0x000fe200000006ff */
[----:B------:R-:W-:-:S06]  /*6f40*/  IMAD.MOV.U32 R8, RZ, RZ, R20 ;  /* 0x000000ffff087224 */ /* 0x000fcc00078e0014 */
[----:B------:R-:W0:Y:S01]  /*6f50*/  LDC R28, c[0x0][0x710] ;  /* 0x0001c400ff1c7b82 */ /* 0x000e220000000800 */
[----:B-1-3--:R-:W-:Y:S05]  /*6f60*/  @!P0 BRA `(.L_x_153) ;  /* 0x0000000000288947 */ /* 0x00afea0003800000 */
[----:B------:R-:W1:Y:S02]  /*6f70*/  LDC R5, c[0x0][0x74c] ;  /* 0x0001d300ff057b82 */ /* 0x000e640000000800 */
[----:B-1----:R-:W-:-:S05]  /*6f80*/  IADD3 R5, P0, R20, R5, RZ ;  /* 0x0000000514057210 */ /* 0x002fca0007f1e0ff */
        /* <DEDUP_REMOVED lines=8> */
.L_x_153:
[----:B----4-:R-:W-:Y:S01]  /*7010*/  SHF.R.U64 R8, R8, R21, R9 ;  /* 0x0000001508087219 */ /* 0x010fe20000001209 */
[----:B--2---:R-:W-:Y:S01]  /*7020*/  VIADD R13, R19, 0xffffffff ;  /* 0xffffffff130d7836 */ /* 0x004fe20000000000 */
[----:B------:R-:W-:Y:S01]  /*7030*/  LOP3.LUT R5, R18, R29, RZ, 0xc0, !PT ;  /* 0x0000001d12057212 */ /* 0x000fe200078ec0ff */
[----:B------:R-:W-:Y:S02]  /*7040*/  IMAD.MOV R17, RZ, RZ, -R17 ;  /* 0x000000ffff117224 */ /* 0x000fe400078e0a11 */
[----:B------:R-:W-:Y:S02]  /*7050*/  IMAD.MOV R9, RZ, RZ, -R8 ;  /* 0x000000ffff097224 */ /* 0x000fe400078e0a08 */
[----:B------:R-:W-:Y:S01]  /*7060*/  IMAD R11, R25, R8, R5 ;  /* 0x00000008190b7224 */ /* 0x000fe200078e0205 */
[----:B------:R-:W-:Y:S01]  /*7070*/  LOP3.LUT R8, R14, R13, RZ, 0xc0, !PT ;  /* 0x0000000d0e087212 */ /* 0x000fe200078ec0ff */
[----:B------:R-:W-:Y:S02]  /*7080*/  @P3 IMAD R22, R24, R17, R7 ;  /* 0x0000001118163224 */ /* 0x000fe400078e0207 */
[----:B0-----:R-:W-:-:S02]  /*7090*/  IMAD R5, R9, R23, R20 ;  /* 0x0000001709057224 */ /* 0x001fc400078e0214 */
[----:B------:R-:W-:Y:S02]  /*70a0*/  IMAD R11, R11, R28, R22 ;  /* 0x0000001c0b0b7224 */ /* 0x000fe400078e0216 */
[----:B------:R-:W-:Y:S02]  /*70b0*/  IMAD R8, R5, R19, R8 ;  /* 0x0000001305087224 */ /* 0x000fe400078e0208 */
[----:B------:R-:W-:Y:S02]  /*70c0*/  IMAD.MOV.U32 R7, RZ, RZ, 0x1 ;  /* 0x00000001ff077424 */ /* 0x000fe400078e00ff */
[----:B------:R-:W-:Y:S01]  /*70d0*/  IMAD.MOV.U32 R10, RZ, RZ, R16 ;  /* 0x000000ffff0a7224 */ /* 0x000fe200078e0010 */
[----:B------:R-:W-:Y:S02]  /*70e0*/  SEL R14, R8, R11, !P3 ;  /* 0x0000000b080e7207 */ /* 0x000fe40005800000 */
[----:B------:R-:W-:Y:S02]  /*70f0*/  PRMT R5, R7, 0x7610, R5 ;  /* 0x0000761007057816 */ /* 0x000fe40000000005 */
[----:B------:R-:W-:-:S07]  /*7100*/  SEL R11, R11, R8, !P3 ;  /* 0x000000080b0b7207 */ /* 0x000fce0005800000 */
.L_x_151:
[----:B------:R-:W-:-:S08]  /*7110*/  NOP ;  /* 0x0000000000007918 */ /* 0x000fd00000000000 */
[----:B------:R-:W0:-:S00]  /*7120*/  USETMAXREG.DEALLOC.CTAPOOL 0x28 ;  /* 0x00000028000079c8 */ /* 0x000e0000080e0500 */
[----:B0-----:R-:W-:-:S13]  /*7130*/  ISETP.NE.AND P0, PT, R6, RZ, PT ;  /* 0x000000ff0600720c */ /* 0x001fda0003f05270 */
[----:B------:R-:W-:Y:S05]  /*7140*/  @P0 EXIT ;  /* 0x000000000000094d */ /* 0x000fea0003800000 */
[----:B------:R-:W-:Y:S01]  /*7150*/  LOP3.LUT P0, RZ, R5, 0xff, RZ, 0xc0, !PT ;  /* 0x000000ff05ff7812 */ /* 0x000fe2000780c0ff */
[----:B------:R-:W-:Y:S02]  /*7160*/  IMAD.MOV.U32 R5, RZ, RZ, 0x1 ;  /* 0x00000001ff057424 */ /* 0x000fe400078e00ff */
[----:B------:R-:W-:-:S10]  /*7170*/  IMAD.MOV.U32 R13, RZ, RZ, RZ ;  /* 0x000000ffff0d7224 */ /* 0x000fd400078e00ff */
[----:B------:R-:W-:Y:S05]  /*7180*/  @!P0 BRA `(.L_x_154) ;  /* 0x0000000c00608947 */ /* 0x000fea0003800000 */
[----:B------:R-:W0:Y:S01]  /*7190*/  LDC R5, c[0x0][0x28c] ;  /* 0x0000a300ff057b82 */ /* 0x000e220000000800 */
[----:B------:R-:W-:Y:S01]  /*71a0*/  ULDC UR5, c[0x0][0x758] ;  /* 0x0001d60000057ab9 */ /* 0x000fe20000000800 */
[----:B------:R-:W-:Y:S01]  /*71b0*/  UMOV UR7, 0xffffffff ;  /* 0xffffffff00077882 */ /* 0x000fe20000000000 */
[----:B------:R-:W-:Y:S01]  /*71c0*/  ULDC UR6, c[0x0][0xc] ;  /* 0x0000030000067ab9 */ /* 0x000fe20000000800 */
[----:B------:R-:W-:Y:S01]  /*71d0*/  USHF.L.U32 UR9, UR7, UR5, URZ ;  /* 0x0000000507097299 */ /* 0x000fe2000800063f */
[C---:B------:R-:W-:Y:S01]  /*71e0*/  LOP3.LUT P2, RZ, R0.reuse, 0x7f, RZ, 0xc0, !PT ;  /* 0x0000007f00ff7812 */ /* 0x040fe2000784c0ff */
[----:B------:R-:W-:Y:S01]  /*71f0*/  UMOV UR8, 0x1 ;  /* 0x0000000100087882 */ /* 0x000fe20000000000 */
[----:B------:R-:W-:Y:S01]  /*7200*/  ULDC UR7, c[0x0][0x10] ;  /* 0x0000040000077ab9 */ /* 0x000fe20000000800 */
[----:B------:R-:W-:Y:S01]  /*7210*/  LOP3.LUT P0, RZ, R0, 0x1f, RZ, 0xc0, !PT ;  /* 0x0000001f00ff7812 */ /* 0x000fe2000780c0ff */
[----:B------:R-:W-:Y:S01]  /*7220*/  UIMAD.WIDE.U32 UR6, UR6, UR7, URZ ;  /* 0x00000007060672a5 */ /* 0x000fe2000f8e003f */
[----:B------:R-:W-:Y:S01]  /*7230*/  BSSY B0, `(.L_x_154) ;  /* 0x00000cd000007945 */ /* 0x000fe20003800000 */
[----:B------:R-:W-:Y:S01]  /*7240*/  USHF.L.U32 UR5, UR8, UR5, URZ ;  /* 0x0000000508057299 */ /* 0x000fe2000800063f */
[----:B------:R-:W-:Y:S01]  /*7250*/  IMAD.MOV.U32 R15, RZ, RZ, 0x1 ;  /* 0x00000001ff0f7424 */ /* 0x000fe200078e00ff */
[----:B------:R-:W-:Y:S01]  /*7260*/  LOP3.LUT R16, R4, 0x2, RZ, 0xfc, !PT ;  /* 0x0000000204107812 */ /* 0x000fe200078efcff */
[----:B------:R-:W-:Y:S01]  /*7270*/  ULDC UR8, c[0x0][0x14] ;  /* 0x0000050000087ab9 */ /* 0x000fe20000000800 */
[----:B------:R-:W-:Y:S01]  /*7280*/  PLOP3.LUT P0, PT, P0, P2, PT, 0x8a, 0x0 ;  /* 0x000000000000781c */ /* 0x000fe20000705172 */
[----:B------:R-:W-:Y:S01]  /*7290*/  UIMAD.WIDE.U32 UR30, UR6, UR8, URZ ;  /* 0x00000008061e72a5 */ /* 0x000fe2000f8e003f */
[----:B------:R-:W-:Y:S01]  /*72a0*/  IMAD.MOV.U32 R13, RZ, RZ, RZ ;  /* 0x000000ffff0d7224 */ /* 0x000fe200078e00ff */
[----:B------:R-:W-:Y:S01]  /*72b0*/  UIMAD UR13, UR7, UR8, URZ ;  /* 0x00000008070d72a4 */ /* 0x000fe2000f8e023f */
[----:B------:R-:W-:Y:S01]  /*72c0*/  ULDC UR4, c[0x0][0x700] ;  /* 0x0001c00000047ab9 */ /* 0x000fe20000000800 */
[----:B------:R-:W-:-:S02]  /*72d0*/  ULOP3.LUT UR21, URZ, UR9, URZ, 0x33, !UPT ;  /* 0x000000093f157292 */ /* 0x000fc4000f8e333f */
[----:B------:R-:W-:Y:S01]  /*72e0*/  UIADD3 UR4, UR4, -0x1, URZ ;  /* 0xffffffff04047890 */ /* 0x000fe2000fffe03f */
[----:B0-----:R-:W-:Y:S01]  /*72f0*/  VIADD R5, R5, 0x3f ;  /* 0x0000003f05057836 */ /* 0x001fe20000000000 */
[----:B------:R-:W-:Y:S01]  /*7300*/  UIADD3 UR13, UR31, UR13, URZ ;  /* 0x0000000d1f0d7290 */ /* 0x000fe2000fffe03f */
[----:B------:R-:W-:-:S03]  /*7310*/  ULDC.64 UR32, c[0x0][0x198] ;  /* 0x0000660000207ab9 */ /* 0x000fc60000000a00 */
[----:B------:R-:W-:-:S04]  /*7320*/  SHF.R.S32.HI R6, RZ, 0x1f, R5 ;  /* 0x0000001fff067819 */ /* 0x000fc80000011405 */
[----:B------:R-:W-:Y:S01]  /*7330*/  LEA.HI R6, R6, R5, RZ, 0x6 ;  /* 0x0000000506067211 */ /* 0x000fe200078f30ff */
[----:B------:R-:W-:-:S03]  /*7340*/  IMAD.MOV.U32 R5, RZ, RZ, 0x1 ;  /* 0x00000001ff057424 */ /* 0x000fc600078e00ff */
[----:B------:R-:W-:-:S05]  /*7350*/  SHF.R.S32.HI R12, RZ, 0x6, R6 ;  /* 0x00000006ff0c7819 */ /* 0x000fca0000011406 */
[----:B------:R-:W-:-:S07]  /*7360*/  VIADD R0, R12, 0x1 ;  /* 0x000000010c007836 */ /* 0x000fce0000000000 */
.L_x_166:
[----:B------:R-:W-:-:S03]  /*7370*/  UMOV UR6, 0xffffffff ;  /* 0xffffffff00067882 */ /* 0x000fc60000000000 */
[----:B------:R-:W-:Y:S05]  /*7380*/  BRA.DIV UR6, `(.L_x_155) ;  /* 0x00000012066c7947 */ /* 0x000fea000b800000 */
[----:B------:R-:W-:-:S13]  /*7390*/  ELECT P1, URZ, PT ;  /* 0x00000000003f782f */ /* 0x000fda0003820000 */
.L_x_182:
[----:B------:R-:W0:Y:S01]  /*73a0*/  LDC R6, c[0x0][0x28c] ;  /* 0x0000a300ff067b82 */ /* 0x000e220000000800 */
[----:B------:R-:W-:Y:S01]  /*73b0*/  BSSY B1, `(.L_x_156) ;  /* 0x0000044000017945 */ /* 0x000fe20003800000 */
[----:B0-----:R-:W-:-:S13]  /*73c0*/  ISETP.LT.OR P1, PT, R6, 0x1, !P1 ;  /* 0x000000010600780c */ /* 0x001fda0004f21670 */
[----:B------:R-:W-:Y:S05]  /*73d0*/  @P1 BRA `(.L_x_157) ;  /* 0x0000000400041947 */ /* 0x000fea0003800000 */
[----:B------:R-:W-:Y:S01]  /*73e0*/  IMAD.SHL.U32 R17, R11, 0x80, RZ ;  /* 0x000000800b117824 */ /* 0x000fe200078e00ff */
[----:B------:R-:W-:Y:S01]  /*73f0*/  CS2R R20, SRZ ;  /* 0x0000000000147805 */ /* 0x000fe2000001ff00 */
[----:B------:R-:W-:Y:S02]  /*7400*/  IMAD.SHL.U32 R18, R14, 0x80, RZ ;  /* 0x000000800e127824 */ /* 0x000fe400078e00ff */
[----:B------:R-:W-:Y:S02]  /*7410*/  IMAD.MOV.U32 R6, RZ, RZ, R0 ;  /* 0x000000ffff067224 */ /* 0x000fe400078e0000 */
[----:B------:R-:W-:Y:S02]  /*7420*/  IMAD.MOV.U32 R7, RZ, RZ, R5 ;  /* 0x000000ffff077224 */ /* 0x000fe400078e0005 */
[----:B------:R-:W-:Y:S02]  /*7430*/  IMAD.MOV.U32 R8, RZ, RZ, R13 ;  /* 0x000000ffff087224 */ /* 0x000fe400078e000d */
[----:B------:R-:W-:-:S07]  /*7440*/  IMAD.MOV.U32 R22, RZ, RZ, RZ ;  /* 0x000000ffff167224 */ /* 0x000fce00078e00ff */
.L_x_161:
[----:B------:R-:W0:Y:S01]  /*7450*/  S2R R14, SR_CgaCtaId ;  /* 0x00000000000e7919 */ /* 0x000e220000008800 */
[----:B------:R-:W-:Y:S01]  /*7460*/  MOV R9, 0x400 ;  /* 0x0000040000097802 */ /* 0x000fe20000000f00 */
[----:B------:R-:W1:Y:S03]  /*7470*/  @!P2 LDC R11, c[0x0][0x640] ;  /* 0x00019000ff0bab82 */ /* 0x000e660000000800 */
[----:B0-----:R-:W-:Y:S02]  /*7480*/  LEA R19, R14, R9, 0x18 ;  /* 0x000000090e137211 */ /* 0x001fe400078ec0ff */
[----:B------:R-:W-:-:S03]  /*7490*/  SHF.L.U32 R9, R7, 0x1f, RZ ;  /* 0x0000001f07097819 */ /* 0x000fc600000006ff */
[----:B------:R-:W-:-:S04]  /*74a0*/  IMAD R14, R8, 0x8, R19 ;  /* 0x00000008080e7824 */ /* 0x000fc800078e0213 */
[----:B------:R-:W0:Y:S02]  /*74b0*/  SYNCS.PHASECHK.TRANS64.TRYWAIT P1, [R14+URZ+0x48], R9 ;  /* 0x000048090e0075a7 */ /* 0x000e24000802017f */
[----:B01----:R-:W-:Y:S05]  /*74c0*/  @!P1 BRA `(.L_x_158) ;  /* 0x00000010003c9947 */ /* 0x003fea0003800000 */
.L_x_183:
[----:B0-----:R-:W-:Y:S01]  /*74d0*/  PRMT R9, R16, 0x9910, RZ ;  /* 0x0000991010097816 */ /* 0x001fe200000000ff */
[----:B------:R0:W-:Y:S03]  /*74e0*/  @!P2 SYNCS.ARRIVE.TRANS64 RZ, [R14+URZ], R11 ;  /* 0x0000000b0effa9a7 */ /* 0x0001e6000800003f */
[----:B------:R-:W-:-:S13]  /*74f0*/  ISETP.NE.AND P1, PT, R9, 0x2, PT ;  /* 0x000000020900780c */ /* 0x000fda0003f25270 */
[----:B0-----:R-:W-:Y:S05]  /*7500*/  @P1 BRA `(.L_x_159) ;  /* 0x0000000000041947 */ /* 0x001fea0003800000 */
[----:B------:R-:W-:Y:S01]  /*7510*/  BPT.TRAP 0x1 ;  /* 0x000000040000795c */ /* 0x000fe20000300000 */
.L_x_159:
[----:B------:R-:W-:Y:S05]  /*7520*/  @P0 BRA `(.L_x_160) ;  /* 0x0000000000040947 */ /* 0x000fea0003800000 */
[----:B------:R-:W-:Y:S01]  /*7530*/  BPT.TRAP 0x1 ;  /* 0x000000040000795c */ /* 0x000fe20000300000 */
.L_x_160:
[--C-:B------:R-:W-:Y:S01]  /*7540*/  IMAD R9, R8, 0x2000, R19.reuse ;  /* 0x0000200008097824 */ /* 0x100fe200078e0213 */
[----:B------:R-:W-:Y:S01]  /*7550*/  R2UR UR25, R14 ;  /* 0x000000000e1972ca */ /* 0x000fe200000e0000 */
[----:B------:R-:W-:Y:S01]  /*7560*/  VIADD R6, R6, 0xffffffff ;  /* 0xffffffff06067836 */ /* 0x000fe20000000000 */
[----:B------:R-:W-:Y:S01]  /*7570*/  R2UR UR28, R10 ;  /* 0x000000000a1c72ca */ /* 0x000fe200000e0000 */
[----:B------:R-:W-:Y:S01]  /*7580*/  UIADD3 UR6, UP0, UR32, 0xf0, URZ ;  /* 0x000000f020067890 */ /* 0x000fe2000ff1e03f */
[----:B------:R-:W-:Y:S01]  /*7590*/  R2UR UR24, R9 ;  /* 0x00000000091872ca */ /* 0x000fe200000e0000 */
[C-C-:B------:R-:W-:Y:S01]  /*75a0*/  IMAD R9, R8.reuse, 0x400, R19.reuse ;  /* 0x0000040008097824 */ /* 0x140fe200078e0213 */
[----:B------:R-:W-:Y:S01]  /*75b0*/  R2UR UR27, R17 ;  /* 0x00000000111b72ca */ /* 0x000fe200000e0000 */
[----:B------:R-:W-:Y:S01]  /*75c0*/  IMAD R19, R8, 0x4000, R19 ;  /* 0x0000400008137824 */ /* 0x000fe200078e0213 */
[----:B------:R-:W-:Y:S01]  /*75d0*/  R2UR UR26, R21 ;  /* 0x00000000151a72ca */ /* 0x000fe200000e0000 */
[----:B------:R-:W-:Y:S01]  /*75e0*/  UIADD3 UR14, UP1, UR32, 0x1f0, URZ ;  /* 0x000001f0200e7890 */ /* 0x000fe2000ff3e03f */
[----:B------:R-:W-:Y:S01]  /*75f0*/  R2UR UR16, R9 ;  /* 0x00000000091072ca */ /* 0x000fe200000e0000 */
[----:B------:R-:W-:Y:S01]  /*7600*/  UIADD3 UR34, UP2, UR32, 0x2f0, URZ ;  /* 0x000002f020227890 */ /* 0x000fe2000ff5e03f */
[----:B------:R-:W-:Y:S01]  /*7610*/  R2UR UR8, R19 ;  /* 0x00000000130872ca */ /* 0x000fe200000e0000 */
[----:B------:R-:W-:Y:S01]  /*7620*/  UIADD3.X UR7, URZ, UR33, URZ, UP0, !UPT ;  /* 0x000000213f077290 */ /* 0x000fe200087fe43f */
[----:B------:R-:W-:Y:S01]  /*7630*/  R2UR UR19, R22 ;  /* 0x00000000161372ca */ /* 0x000fe200000e0000 */
[----:B------:R-:W-:Y:S01]  /*7640*/  UIADD3.X UR15, URZ, UR33, URZ, UP1, !UPT ;  /* 0x000000213f0f7290 */ /* 0x000fe20008ffe43f */
[----:B------:R-:W-:Y:S01]  /*7650*/  R2UR UR10, R20 ;  /* 0x00000000140a72ca */ /* 0x000fe200000e0000 */
[----:B------:R-:W-:Y:S01]  /*7660*/  UIADD3 UR24, UR24, 0x180, URZ ;  /* 0x0000018018187890 */ /* 0x000fe2000fffe03f */
[----:B------:R-:W-:Y:S01]  /*7670*/  R2UR UR11, R18 ;  /* 0x00000000120b72ca */ /* 0x000fe200000e0000 */
[----:B------:R-:W-:Y:S01]  /*7680*/  VIADD R8, R8, 0x1 ;  /* 0x0000000108087836 */ /* 0x000fe20000000000 */
[----:B------:R-:W-:Y:S01]  /*7690*/  ISETP.GT.AND P4, PT, R6, 0x1, PT ;  /* 0x000000010600780c */ /* 0x000fe20003f84270 */
[----:B------:R-:W-:Y:S01]  /*76a0*/  UIADD3.X UR35, URZ, UR33, URZ, UP2, !UPT ;  /* 0x000000213f237290 */ /* 0x000fe200097fe43f */
[----:B------:R-:W-:Y:S01]  /*76b0*/  VIADD R22, R22, 0x1 ;  /* 0x0000000116167836 */ /* 0x000fe20000000000 */
[----:B------:R-:W-:Y:S01]  /*76c0*/  UIADD3 UR16, UR16, 0x36180, URZ ;  /* 0x0003618010107890 */ /* 0x000fe2000fffe03f */
[----:B------:R-:W-:Y:S01]  /*76d0*/  ISETP.NE.AND P1, PT, R8, 0x9, PT ;  /* 0x000000090800780c */ /* 0x000fe20003f25270 */
[----:B------:R-:W-:Y:S01]  /*76e0*/  UIADD3 UR8, UR8, 0x12180, URZ ;  /* 0x0001218008087890 */ /* 0x000fe2000fffe03f */
[----:B------:R-:W-:Y:S01]  /*76f0*/  VIADD R21, R21, 0x20 ;  /* 0x0000002015157836 */ /* 0x000fe20000000000 */
[----:B------:R-:W-:Y:S01]  /*7700*/  UMOV UR22, 0x0 ;  /* 0x0000000000167882 */ /* 0x000fe20000000000 */
[----:B------:R-:W-:Y:S01]  /*7710*/  UMOV UR23, 0x10000000 ;  /* 0x1000000000177882 */ /* 0x000fe20000000000 */
[----:B------:R-:W-:Y:S01]  /*7720*/  UMOV UR17, UR25 ;  /* 0x0000001900117c82 */ /* 0x000fe20008000000 */
[----:B------:R-:W-:Y:S01]  /*7730*/  UMOV UR20, UR28 ;  /* 0x0000001c00147c82 */ /* 0x000fe20008000000 */
[----:B------:R-:W-:Y:S01]  /*7740*/  UMOV UR18, UR27 ;  /* 0x0000001b00127c82 */ /* 0x000fe20008000000 */
[----:B------:R0:W-:Y:S01]  /*7750*/  UTMALDG.3D [UR24], [UR6], desc[UR22] ;  /* 0x00001618060075b4 */ /* 0x0001e20008011000 */
[----:B------:R-:W-:Y:S01]  /*7760*/  UMOV UR9, UR25 ;  /* 0x0000001900097c82 */ /* 0x000fe20008000000 */
[----:B------:R-:W-:Y:S01]  /*7770*/  UMOV UR12, UR28 ;  /* 0x0000001c000c7c82 */ /* 0x000fe20008000000 */
[----:B------:R-:W-:Y:S01]  /*7780*/  SEL R14, RZ, 0x1, P1 ;  /* 0x00000001ff0e7807 */ /* 0x000fe20000800000 */
[----:B------:R-:W-:Y:S01]  /*7790*/  VIADD R20, R20, 0x40 ;  /* 0x0000004014147836 */ /* 0x000fe20000000000 */
[----:B------:R-:W-:-:S02]  /*77a0*/  SEL R8, R8, RZ, P1 ;  /* 0x000000ff08087207 */ /* 0x000fc40000800000 */
[----:B------:R-:W-:Y:S01]  /*77b0*/  LOP3.LUT R7, R7, R14, RZ, 0x3c, !PT ;  /* 0x0000000e07077212 */ /* 0x000fe200078e3cff */
[----:B------:R0:W-:Y:S01]  /*77c0*/  UTMALDG.3D [UR16], [UR14], desc[UR22] ;  /* 0x000016100e0075b4 */ /* 0x0001e20008011000 */
[----:B------:R0:W-:Y:S02]  /*77d0*/  UTMALDG.3D [UR8], [UR34], desc[UR22] ;  /* 0x00001608220075b4 */ /* 0x0001e40008011000 */
[----:B0-----:R-:W-:Y:S05]  /*77e0*/  @P4 BRA `(.L_x_161) ;  /* 0xfffffffc00184947 */ /* 0x001fea000383ffff */
.L_x_157:
[----:B------:R-:W-:Y:S05]  /*77f0*/  BSYNC B1 ;  /* 0x0000000000017941 */ /* 0x000fea0003800000 */
.L_x_156:
[----:B------:R-:W-:Y:S01]  /*7800*/  LOP3.LUT P4, RZ, R15, 0xff, RZ, 0xc0, !PT ;  /* 0x000000ff0fff7812 */ /* 0x000fe2000788c0ff */
[----:B------:R-:W-:Y:S01]  /*7810*/  IMAD.IADD R13, R12, 0x1, R13 ;  /* 0x000000010c0d7824 */ /* 0x000fe200078e020d */
[----:B------:R-:W-:Y:S01]  /*7820*/  IADD3 R2, P5, R2, UR30, RZ ;  /* 0x0000001e02027c10 */ /* 0x000fe2000ffbe0ff */
[----:B------:R-:W-:Y:S01]  /*7830*/  ULDC.64 UR6, c[0x0][0x750] ;  /* 0x0001d40000067ab9 */ /* 0x000fe20000000a00 */
[----:B------:R-:W-:Y:S01]  /*7840*/  BSSY B1, `(.L_x_162) ;  /* 0x0000069000017945 */ /* 0x000fe20003800000 */
[----:B------:R-:W-:Y:S01]  /*7850*/  IMAD.MOV.U32 R11, RZ, RZ, -0x1 ;  /* 0xffffffffff0b7424 */ /* 0x000fe200078e00ff */
[----:B------:R-:W-:Y:S01]  /*7860*/  ISETP.GT.U32.AND P1, PT, R13, 0x8, PT ;  /* 0x000000080d00780c */ /* 0x000fe20003f24070 */
[----:B------:R-:W-:Y:S01]  /*7870*/  IMAD.MOV.U32 R14, RZ, RZ, -0x1 ;  /* 0xffffffffff0e7424 */ /* 0x000fe200078e00ff */
[----:B------:R-:W-:Y:S01]  /*7880*/  IADD3.X R3, R3, UR13, RZ, P5, !PT ;  /* 0x0000000d03037c10 */ /* 0x000fe2000affe4ff */
[----:B------:R-:W-:Y:S01]  /*7890*/  IMAD.MOV.U32 R10, RZ, RZ, -0x1 ;  /* 0xffffffffff0a7424 */ /* 0x000fe200078e00ff */
[----:B------:R-:W-:-:S02]  /*78a0*/  ISETP.LT.U32.AND P1, PT, R12, 0x9, P1 ;  /* 0x000000090c00780c */ /* 0x000fc40000f21070 */
[----:B------:R-:W-:Y:S01]  /*78b0*/  PRMT R15, RZ, 0x7610, R15 ;  /* 0x00007610ff0f7816 */ /* 0x000fe2000000000f */
[----:B------:R-:W0:Y:S01]  /*78c0*/  @P4 S2R R7, SR_CgaCtaId ;  /* 0x0000000000074919 */ /* 0x000e220000008800 */
[----:B------:R-:W-:-:S04]  /*78d0*/  @P4 MOV R6, 0x400 ;  /* 0x0000040000064802 */ /* 0x000fc80000000f00 */
[----:B0-----:R-:W-:Y:S01]  /*78e0*/  @P4 LEA R8, R7, R6, 0x18 ;  /* 0x0000000607084211 */ /* 0x001fe200078ec0ff */
[----:B------:R-:W-:Y:S01]  /*78f0*/  IMAD.WIDE.U32 R6, R13, 0x38e38e39, RZ ;  /* 0x38e38e390d067825 */ /* 0x000fe200078e00ff */
[----:B------:R-:W-:Y:S02]  /*7900*/  SEL R6, RZ, 0x1, !P1 ;  /* 0x00000001ff067807 */ /* 0x000fe40004800000 */
[----:B------:R-:W-:Y:S01]  /*7910*/  ISETP.GE.U32.AND P1, PT, R2, UR6, PT ;  /* 0x0000000602007c0c */ /* 0x000fe2000bf26070 */
[----:B------:R0:W-:Y:S01]  /*7920*/  @P4 SYNCS.ARRIVE.TRANS64.A1T0 RZ, [R8+URZ+0xa8], RZ ;  /* 0x0000a8ff08ff49a7 */ /* 0x0001e2000810003f */
[----:B------:R-:W-:Y:S02]  /*7930*/  ISETP.GE.U32.AND P4, PT, R12, 0x9, PT ;  /* 0x000000090c00780c */ /* 0x000fe40003f86070 */
[----:B------:R-:W-:Y:S02]  /*7940*/  ISETP.GE.U32.AND.EX P1, PT, R3, UR7, PT, P1 ;  /* 0x0000000703007c0c */ /* 0x000fe4000bf26110 */
[----:B------:R-:W-:-:S02]  /*7950*/  LOP3.LUT R5, R5, R6, RZ, 0x3c, !PT ;  /* 0x0000000605057212 */ /* 0x000fc400078e3cff */
[----:B------:R-:W-:Y:S02]  /*7960*/  PRMT R6, RZ, 0x7610, R6 ;  /* 0x00007610ff067816 */ /* 0x000fe40000000006 */
[----:B0-----:R-:W-:-:S05]  /*7970*/  SHF.R.U32.HI R8, RZ, 0x1, R7 ;  /* 0x00000001ff087819 */ /* 0x001fca0000011607 */
[----:B------:R-:W-:Y:S01]  /*7980*/  IMAD R13, R8, -0x9, R13 ;  /* 0xfffffff7080d7824 */ /* 0x000fe200078e020d */
[----:B------:R-:W-:Y:S01]  /*7990*/  @P4 LOP3.LUT R5, R5, 0x1, R8, 0x78, !PT ;  /* 0x0000000105054812 */ /* 0x000fe200078e7808 */
[----:B------:R-:W-:Y:S06]  /*79a0*/  @P1 BRA `(.L_x_163) ;  /* 0x0000000400481947 */ /* 0x000fec0003800000 */
[----:B------:R-:W-:Y:S01]  /*79b0*/  ULDC.64 UR6, c[0x0][0x728] ;  /* 0x0001ca0000067ab9 */ /* 0x000fe20000000a00 */
[----:B------:R-:W0:Y:S01]  /*79c0*/  S2R R17, SR_CTAID.X ;  /* 0x0000000000117919 */ /* 0x000e220000002500 */
[----:B------:R-:W-:Y:S01]  /*79d0*/  ISETP.NE.U32.AND P1, PT, RZ, UR6, PT ;  /* 0x00000006ff007c0c */ /* 0x000fe2000bf25070 */
[----:B------:R-:W-:Y:S01]  /*79e0*/  ULDC UR9, c[0x0][0x730] ;  /* 0x0001cc0000097ab9 */ /* 0x000fe20000000800 */
[----:B------:R-:W-:Y:S01]  /*79f0*/  IMAD.MOV.U32 R6, RZ, RZ, R2 ;  /* 0x000000ffff067224 */ /* 0x000fe200078e0002 */
[----:B------:R-:W1:Y:S01]  /*7a00*/  S2R R14, SR_CTAID.Y ;  /* 0x00000000000e7919 */ /* 0x000e620000002600 */
[----:B------:R-:W-:Y:S01]  /*7a10*/  ISETP.NE.AND.EX P1, PT, RZ, UR7, PT, P1 ;  /* 0x00000007ff007c0c */ /* 0x000fe2000bf25310 */
[----:B------:R-:W-:-:S12]  /*7a20*/  IMAD.MOV.U32 R7, RZ, RZ, R3 ;  /* 0x000000ffff077224 */ /* 0x000fd800078e0003 */
[----:B------:R-:W-:Y:S05]  /*7a30*/  @!P1 BRA `(.L_x_164) ;  /* 0x0000000000289947 */ /* 0x000fea0003800000 */
[----:B------:R-:W-:Y:S02]  /*7a40*/  ULDC UR8, c[0x0][0x734] ;  /* 0x0001cd0000087ab9 */ /* 0x000fe40000000800 */
[----:B------:R-:W-:-:S05]  /*7a50*/  IADD3 R11, P1, R2, UR8, RZ ;  /* 0x00000008020b7c10 */ /* 0x000fca000ff3e0ff */
[----:B------:R-:W-:-:S04]  /*7a60*/  IMAD.X R19, RZ, RZ, R3, P1 ;  /* 0x000000ffff137224 */ /* 0x000fc800008e0603 */
[----:B------:R-:W-:-:S04]  /*7a70*/  IMAD.WIDE.U32 R8, R19, UR6, RZ ;  /* 0x0000000613087c25 */ /* 0x000fc8000f8e00ff */
[----:B------:R-:W-:-:S04]  /*7a80*/  IMAD.WIDE.U32 R8, P1, R11, UR7, R8 ;  /* 0x000000070b087c25 */ /* 0x000fc8000f820008 */
[----:B------:R-:W-:-:S04]  /*7a90*/  IMAD.WIDE.U32 R10, R11, UR6, RZ ;  /* 0x000000060b0a7c25 */ /* 0x000fc8000f8e00ff */
[----:B------:R-:W-:Y:S01]  /*7aa0*/  IMAD.X R7, RZ, RZ, RZ, P1 ;  /* 0x000000ffff077224 */ /* 0x000fe200008e06ff */
[----:B------:R-:W-:Y:S01]  /*7ab0*/  IADD3 RZ, P1, R11, R8, RZ ;  /* 0x000000080bff7210 */ /* 0x000fe20007f3e0ff */
[----:B------:R-:W-:-:S04]  /*7ac0*/  IMAD.MOV.U32 R6, RZ, RZ, R9 ;  /* 0x000000ffff067224 */ /* 0x000fc800078e0009 */
[----:B------:R-:W-:-:S08]  /*7ad0*/  IMAD.WIDE.U32.X R6, R19, UR7, R6, P1 ;  /* 0x0000000713067c25 */ /* 0x000fd000088e0406 */
.L_x_164:
[--C-:B------:R-:W-:Y:S01]  /*7ae0*/  SHF.R.U64 R10, R6, UR9, R7.reuse ;  /* 0x00000009060a7c19 */ /* 0x100fe20008001207 */
[----:B------:R-:W-:Y:S01]  /*7af0*/  ULDC.64 UR6, c[0x0][0x720] ;  /* 0x0001c80000067ab9 */ /* 0x000fe20000000a00 */
[----:B------:R-:W-:Y:S01]  /*7b00*/  SHF.R.U32.HI R6, RZ, UR9, R7 ;  /* 0x00000009ff067c19 */ /* 0x000fe20008011607 */
[----:B------:R-:W2:Y:S01]  /*7b10*/  LDC R22, c[0x0][0x144] ;  /* 0x00005100ff167b82 */ /* 0x000ea20000000800 */
[----:B------:R-:W-:Y:S01]  /*7b20*/  IADD3 R9, P1, RZ, -R10, RZ ;  /* 0x8000000aff097210 */ /* 0x000fe20007f3e0ff */
[----:B------:R-:W-:Y:S01]  /*7b30*/  ULDC.64 UR10, c[0x0][0x740] ;  /* 0x0001d000000a7ab9 */ /* 0x000fe20000000a00 */
[----:B0-----:R-:W-:Y:S01]  /*7b40*/  I2FP.F32.U32 R11, R17 ;  /* 0x00000011000b7245 */ /* 0x001fe20000201000 */
[----:B------:R-:W-:Y:S02]  /*7b50*/  ULDC UR8, c[0x0][0x708] ;  /* 0x0001c20000087ab9 */ /* 0x000fe40000000800 */
[----:B------:R-:W-:Y:S01]  /*7b60*/  IMAD.X R6, RZ, RZ, ~R6, P1 ;  /* 0x000000ffff067224 */ /* 0x000fe200008e0e06 */
[----:B------:R-:W-:Y:S01]  /*7b70*/  ISETP.NE.U32.AND P1, PT, RZ, UR10, PT ;  /* 0x0000000aff007c0c */ /* 0x000fe2000bf25070 */
[----:B------:R-:W0:Y:S02]  /*7b80*/  LDC R19, c[0x0][0x148] ;  /* 0x00005200ff137b82 */ /* 0x000e240000000800 */
[----:B------:R-:W-:Y:S01]  /*7b90*/  IMAD R8, R6, UR6, RZ ;  /* 0x0000000606087c24 */ /* 0x000fe2000f8e02ff */
[----:B------:R-:W-:Y:S01]  /*7ba0*/  ISETP.NE.AND.EX P1, PT, RZ, UR11, PT, P1 ;  /* 0x0000000bff007c0c */ /* 0x000fe2000bf25310 */
[----:B------:R-:W-:Y:S01]  /*7bb0*/  IMAD.WIDE.U32 R6, R9, UR6, R2 ;  /* 0x0000000609067c25 */ /* 0x000fe2000f8e0002 */
[----:B------:R-:W-:-:S03]  /*7bc0*/  ULDC UR6, c[0x0][0x150] ;  /* 0x0000540000067ab9 */ /* 0x000fc60000000800 */
[----:B------:R-:W-:Y:S02]  /*7bd0*/  IMAD R9, R9, UR7, R8 ;  /* 0x0000000709097c24 */ /* 0x000fe4000f8e0208 */
[----:B------:R-:W-:Y:S01]  /*7be0*/  FMUL R8, R11, UR6 ;  /* 0x000000060b087c20 */ /* 0x000fe20008400000 */
[----:B------:R-:W-:Y:S01]  /*7bf0*/  ULDC UR6, c[0x0][0x718] ;  /* 0x0001c60000067ab9 */ /* 0x000fe20000000800 */
[----:B------:R-:W-:Y:S01]  /*7c00*/  ULDC UR7, c[0x0][0x154] ;  /* 0x0000550000077ab9 */ /* 0x000fe20000000800 */
[----:B------:R-:W-:-:S03]  /*7c10*/  IMAD.IADD R7, R7, 0x1, R9 ;  /* 0x0000000107077824 */ /* 0x000fc600078e0209 */
[----:B------:R-:W3:Y:S02]  /*7c20*/  F2I.U32.TRUNC.NTZ R8, R8 ;  /* 0x0000000800087305 */ /* 0x000ee4000020f000 */
[----:B------:R-:W-:Y:S02]  /*7c30*/  SHF.R.U64 R11, R6, UR6, R7 ;  /* 0x00000006060b7c19 */ /* 0x000fe40008001207 */
[----:B-1----:R-:W-:-:S05]  /*7c40*/  I2FP.F32.U32 R6, R14 ;  /* 0x0000000e00067245 */ /* 0x002fca0000201000 */
[----:B------:R-:W-:Y:S01]  /*7c50*/  FMUL R21, R6, UR7 ;  /* 0x0000000706157c20 */ /* 0x000fe20008400000 */
[----:B------:R-:W-:Y:S01]  /*7c60*/  SHF.R.U32.HI R6, RZ, UR6, R7 ;  /* 0x00000006ff067c19 */ /* 0x000fe20008011607 */
[----:B------:R-:W-:-:S03]  /*7c70*/  ULDC UR6, c[0x0][0x758] ;  /* 0x0001d60000067ab9 */ /* 0x000fc60000000800 */
[--C-:B------:R-:W-:Y:S01]  /*7c80*/  SHF.R.U64 R20, R11, UR8, R6.reuse ;  /* 0x000000080b147c19 */ /* 0x100fe20008001206 */
[----:B------:R-:W1:Y:S01]  /*7c90*/  F2I.U32.TRUNC.NTZ R21, R21 ;  /* 0x0000001500157305 */ /* 0x000e62000020f000 */
[----:B------:R-:W-:Y:S01]  /*7ca0*/  SHF.R.U32.HI R7, RZ, UR8, R6 ;  /* 0x00000008ff077c19 */ /* 0x000fe20008011606 */
[----:B---3--:R-:W-:-:S03]  /*7cb0*/  IMAD.MOV R8, RZ, RZ, -R8 ;  /* 0x000000ffff087224 */ /* 0x008fc600078e0a08 */
[----:B------:R-:W-:Y:S01]  /*7cc0*/  SHF.R.U64 R18, R20, UR6, R7 ;  /* 0x0000000614127c19 */ /* 0x000fe20008001207 */
[----:B--2---:R-:W-:Y:S01]  /*7cd0*/  IMAD R17, R22, R8, R17 ;  /* 0x0000000816117224 */ /* 0x004fe200078e0211 */
[----:B------:R-:W-:-:S03]  /*7ce0*/  SHF.R.U32.HI R23, RZ, UR6, R7 ;  /* 0x00000006ff177c19 */ /* 0x000fc60008011607 */
[----:B------:R-:W-:Y:S02]  /*7cf0*/  IMAD.MOV.U32 R6, RZ, RZ, R18 ;  /* 0x000000ffff067224 */ /* 0x000fe400078e0012 */
[----:B------:R-:W-:Y:S01]  /*7d00*/  IMAD.MOV.U32 R7, RZ, RZ, R23 ;  /* 0x000000ffff077224 */ /* 0x000fe200078e0017 */
[----:B-1----:R-:W-:Y:S06]  /*7d10*/  @!P1 BRA `(.L_x_165) ;  /* 0x0000000000289947 */ /* 0x002fec0003800000 */
[----:B------:R-:W-:Y:S02]  /*7d20*/  ULDC UR6, c[0x0][0x74c] ;  /* 0x0001d30000067ab9 */ /* 0x000fe40000000800 */
[----:B------:R-:W-:-:S05]  /*7d30*/  IADD3 R7, P1, R18, UR6, RZ ;  /* 0x0000000612077c10 */ /* 0x000fca000ff3e0ff */
[----:B------:R-:W-:-:S04]  /*7d40*/  IMAD.X R23, RZ, RZ, R23, P1 ;  /* 0x000000ffff177224 */ /* 0x000fc800008e0617 */
[----:B------:R-:W-:-:S04]  /*7d50*/  IMAD.WIDE.U32 R8, R23, UR10, RZ ;  /* 0x0000000a17087c25 */ /* 0x000fc8000f8e00ff */
[----:B------:R-:W-:-:S04]  /*7d60*/  IMAD.WIDE.U32 R8, P1, R7, UR11, R8 ;  /* 0x0000000b07087c25 */ /* 0x000fc8000f820008 */
[----:B------:R-:W-:-:S04]  /*7d70*/  IMAD.WIDE.U32 R6, R7, UR10, RZ ;  /* 0x0000000a07067c25 */ /* 0x000fc8000f8e00ff */
[----:B------:R-:W-:Y:S01]  /*7d80*/  IMAD.MOV.U32 R6, RZ, RZ, R9 ;  /* 0x000000ffff067224 */ /* 0x000fe200078e0009 */
[----:B------:R-:W-:Y:S01]  /*7d90*/  IADD3 RZ, P4, R7, R8, RZ ;  /* 0x0000000807ff7210 */ /* 0x000fe20007f9e0ff */
[----:B------:R-:W-:-:S04]  /*7da0*/  IMAD.X R7, RZ, RZ, RZ, P1 ;  /* 0x000000ffff077224 */ /* 0x000fc800008e06ff */
[----:B------:R-:W-:-:S08]  /*7db0*/  IMAD.WIDE.U32.X R6, R23, UR11, R6, P4 ;  /* 0x0000000b17067c25 */ /* 0x000fd0000a0e0406 */
.L_x_165:
[----:B------:R-:W-:Y:S01]  /*7dc0*/  ULDC UR6, c[0x0][0x748] ;  /* 0x0001d20000067ab9 */ /* 0x000fe20000000800 */
[----:B------:R-:W-:Y:S01]  /*7dd0*/  LOP3.LUT R20, R20, UR21, RZ, 0xc0, !PT ;  /* 0x0000001514147c12 */ /* 0x000fe2000f8ec0ff */
[----:B------:R-:W-:Y:S01]  /*7de0*/  IMAD.MOV R21, RZ, RZ, -R21 ;  /* 0x000000ffff157224 */ /* 0x000fe200078e0a15 */
[----:B------:R-:W-:Y:S01]  /*7df0*/  SHF.R.U64 R7, R6, UR6, R7 ;  /* 0x0000000606077c19 */ /* 0x000fe20008001207 */
[----:B------:R-:W-:Y:S01]  /*7e00*/  ULDC UR6, c[0x0][0x738] ;  /* 0x0001ce0000067ab9 */ /* 0x000fe20000000800 */
[----:B------:R-:W-:Y:S01]  /*7e10*/  LOP3.LUT R11, R11, UR4, RZ, 0xc0, !PT ;  /* 0x000000040b0b7c12 */ /* 0x000fe2000f8ec0ff */
[----:B0-----:R-:W-:Y:S01]  /*7e20*/  @P3 IMAD R17, R19, R21, R14 ;  /* 0x0000001513113224 */ /* 0x001fe200078e020e */
[----:B------:R-:W-:Y:S01]  /*7e30*/  ULDC UR7, c[0x0][0x710] ;  /* 0x0001c40000077ab9 */ /* 0x000fe20000000800 */
[----:B------:R-:W-:Y:S02]  /*7e40*/  IMAD.MOV R9, RZ, RZ, -R7 ;  /* 0x000000ffff097224 */ /* 0x000fe400078e0a07 */
[----:B------:R-:W-:-:S02]  /*7e50*/  IMAD R20, R7, UR5, R20 ;  /* 0x0000000507147c24 */ /* 0x000fc4000f8e0214 */
[----:B------:R-:W-:Y:S01]  /*7e60*/  IMAD R18, R9, UR6, R18 ;  /* 0x0000000609127c24 */ /* 0x000fe2000f8e0212 */
[----:B------:R-:W-:Y:S01]  /*7e70*/  ULDC UR6, c[0x0][0x700] ;  /* 0x0001c00000067ab9 */ /* 0x000fe20000000800 */
[----:B------:R-:W-:Y:S02]  /*7e80*/  IMAD R17, R20, UR7, R17 ;  /* 0x0000000714117c24 */ /* 0x000fe4000f8e0211 */
[----:B------:R-:W-:Y:S02]  /*7e90*/  IMAD R18, R18, UR6, R11 ;  /* 0x0000000612127c24 */ /* 0x000fe4000f8e020b */
[----:B------:R-:W-:-:S03]  /*7ea0*/  IMAD.MOV.U32 R6, RZ, RZ, 0x1 ;  /* 0x00000001ff067424 */ /* 0x000fc600078e00ff */
[----:B------:R-:W-:Y:S02]  /*7eb0*/  SEL R14, R18, R17, !P3 ;  /* 0x00000011120e7207 */ /* 0x000fe40005800000 */
[----:B------:R-:W-:-:S07]  /*7ec0*/  SEL R11, R17, R18, !P3 ;  /* 0x00000012110b7207 */ /* 0x000fce0005800000 */
.L_x_163:
[----:B------:R-:W-:Y:S05]  /*7ed0*/  BSYNC B1 ;  /* 0x0000000000017941 */ /* 0x000fea0003800000 */
.L_x_162:
[----:B------:R-:W-:-:S13]  /*7ee0*/  LOP3.LUT P1, RZ, R6, 0xff, RZ, 0xc0, !PT ;  /* 0x000000ff06ff7812 */ /* 0x000fda000782c0ff */
[----:B------:R-:W-:Y:S05]  /*7ef0*/  @P1 BRA `(.L_x_166) ;  /* 0xfffffff4001c1947 */ /* 0x000fea000383ffff */
[----:B------:R-:W-:Y:S05]  /*7f00*/  BSYNC B0 ;  /* 0x0000000000007941 */ /* 0x000fea0003800000 */
.L_x_154:
[----:B------:R-:W-:-:S03]  /*7f10*/  UMOV UR6, 0xffffffff ;  /* 0xffffffff00067882 */ /* 0x000fc60000000000 */
[----:B------:R-:W-:Y:S05]  /*7f20*/  BRA.DIV UR6, `(.L_x_167) ;  /* 0x0000000606b87947 */ /* 0x000fea000b800000 */
[----:B------:R-:W-:-:S13]  /*7f30*/  ELECT P0, URZ, PT ;  /* 0x00000000003f782f */ /* 0x000fda0003800000 */
.L_x_186:
[----:B------:R-:W-:Y:S04]  /*7f40*/  BSSY B0, `(.L_x_168) ;  /* 0x0000058000007945 */ /* 0x000fe80003800000 */
[----:B------:R-:W-:Y:S05]  /*7f50*/  @!P0 BRA `(.L_x_169) ;  /* 0x0000000400588947 */ /* 0x000fea0003800000 */
[----:B------:R-:W-:-:S04]  /*7f60*/  LOP3.LUT R4, R4, 0x2, RZ, 0xfc, !PT ;  /* 0x0000000204047812 */ /* 0x000fc800078efcff */
[----:B------:R-:W-:-:S13]  /*7f70*/  ISETP.NE.AND P0, PT, R4, 0x3, PT ;  /* 0x000000030400780c */ /* 0x000fda0003f05270 */
[----:B------:R-:W-:Y:S05]  /*7f80*/  @!P0 BRA `(.L_x_170) ;  /* 0x0000000000048947 */ /* 0x000fea0003800000 */
[----:B------:R-:W-:Y:S01]  /*7f90*/  BPT.TRAP 0x1 ;  /* 0x000000040000795c */ /* 0x000fe20000300000 */
.L_x_170:
[----:B------:R-:W0:Y:S01]  /*7fa0*/  S2R R3, SR_CgaCtaId ;  /* 0x0000000000037919 */ /* 0x000e220000008800 */
[----:B------:R-:W-:-:S04]  /*7fb0*/  MOV R0, 0x400 ;  /* 0x0000040000007802 */ /* 0x000fc80000000f00 */
[----:B0-----:R-:W-:Y:S02]  /*7fc0*/  LEA R0, R3, R0, 0x18 ;  /* 0x0000000003007211 */ /* 0x001fe400078ec0ff */
[----:B------:R-:W-:-:S03]  /*7fd0*/  SHF.L.U32 R3, R5, 0x1f, RZ ;  /* 0x0000001f05037819 */ /* 0x000fc600000006ff */
[----:B------:R-:W-:-:S04]  /*7fe0*/  VIADD R0, R0, 0x48 ;  /* 0x0000004800007836 */ /* 0x000fc80000000000 */
[C---:B------:R-:W-:Y:S02]  /*7ff0*/  IMAD R6, R13.reuse, 0x8, R0 ;  /* 0x000000080d067824 */ /* 0x040fe400078e0200 */
[----:B------:R-:W-:Y:S02]  /*8000*/  VIADD R13, R13, 0x1 ;  /* 0x000000010d0d7836 */ /* 0x000fe40000000000 */
[----:B------:R-:W0:Y:S03]  /*8010*/  SYNCS.PHASECHK.TRANS64.TRYWAIT P0, [R6+URZ], R3 ;  /* 0x00000003060075a7 */ /* 0x000e26000800017f */
[----:B------:R-:W-:-:S04]  /*8020*/  ISETP.NE.AND P1, PT, R13, 0x9, PT ;  /* 0x000000090d00780c */ /* 0x000fc80003f25270 */
[----:B------:R-:W-:Y:S02]  /*8030*/  SEL R2, RZ, 0x1, P1 ;  /* 0x00000001ff027807 */ /* 0x000fe40000800000 */
[----:B------:R-:W-:Y:S02]  /*8040*/  SEL R13, R13, RZ, P1 ;  /* 0x000000ff0d0d7207 */ /* 0x000fe40000800000 */
[----:B------:R-:W-:-:S03]  /*8050*/  LOP3.LUT R8, R5, R2, RZ, 0x3c, !PT ;  /* 0x0000000205087212 */ /* 0x000fc600078e3cff */
[----:B------:R-:W-:Y:S01]  /*8060*/  IMAD R7, R13, 0x8, R0 ;  /* 0x000000080d077824 */ /* 0x000fe200078e0200 */
[----:B------:R-:W-:Y:S01]  /*8070*/  SHF.L.U32 R4, R8, 0x1f, RZ ;  /* 0x0000001f08047819 */ /* 0x000fe200000006ff */
[----:B0-----:R-:W-:Y:S06]  /*8080*/  @!P0 BRA `(.L_x_171) ;  /* 0x0000000400848947 */ /* 0x001fec0003800000 */
.L_x_187:
[----:B------:R-:W1:Y:S01]  /*8090*/  SYNCS.PHASECHK.TRANS64.TRYWAIT P0, [R7+URZ], R4 ;  /* 0x00000004070075a7 */ /* 0x000e62000800017f */
[----:B------:R-:W-:-:S05]  /*80a0*/  VIADD R2, R13, 0x1 ;  /* 0x000000010d027836 */ /* 0x000fca0000000000 */
[----:B------:R-:W-:-:S04]  /*80b0*/  ISETP.NE.AND P1, PT, R2, 0x9, PT ;  /* 0x000000090200780c */ /* 0x000fc80003f25270 */
[----:B0-----:R-:W-:Y:S02]  /*80c0*/  SEL R3, RZ, 0x1, P1 ;  /* 0x00000001ff037807 */ /* 0x001fe40000800000 */
[----:B------:R-:W-:Y:S02]  /*80d0*/  SEL R9, R2, RZ, P1 ;  /* 0x000000ff02097207 */ /* 0x000fe40000800000 */
[----:B------:R-:W-:-:S03]  /*80e0*/  LOP3.LUT R8, R8, R3, RZ, 0x3c, !PT ;  /* 0x0000000308087212 */ /* 0x000fc600078e3cff */
[----:B------:R-:W-:Y:S01]  /*80f0*/  IMAD R6, R9, 0x8, R0 ;  /* 0x0000000809067824 */ /* 0x000fe200078e0200 */
[----:B------:R-:W-:Y:S01]  /*8100*/  SHF.L.U32 R5, R8, 0x1f, RZ ;  /* 0x0000001f08057819 */ /* 0x000fe200000006ff */
[----:B-1----:R-:W-:Y:S06]  /*8110*/  @!P0 BRA `(.L_x_172) ;  /* 0x0000000400748947 */ /* 0x002fec0003800000 */
.L_x_188:
[----:B------:R-:W1:Y:S01]  /*8120*/  SYNCS.PHASECHK.TRANS64.TRYWAIT P0, [R6+URZ], R5 ;  /* 0x00000005060075a7 */ /* 0x000e62000800017f */
[----:B------:R-:W-:-:S05]  /*8130*/  VIADD R2, R9, 0x1 ;  /* 0x0000000109027836 */ /* 0x000fca0000000000 */
[----:B------:R-:W-:-:S04]  /*8140*/  ISETP.NE.AND P1, PT, R2, 0x9, PT ;  /* 0x000000090200780c */ /* 0x000fc80003f25270 */
[----:B------:R-:W-:Y:S02]  /*8150*/  SEL R3, RZ, 0x1, P1 ;  /* 0x00000001ff037807 */ /* 0x000fe40000800000 */
[----:B0-----:R-:W-:Y:S02]  /*8160*/  SEL R7, R2, RZ, P1 ;  /* 0x000000ff02077207 */ /* 0x001fe40000800000 */
[----:B------:R-:W-:-:S03]  /*8170*/  LOP3.LUT R8, R8, R3, RZ, 0x3c, !PT ;  /* 0x0000000308087212 */ /* 0x000fc600078e3cff */
[----:B------:R-:W-:Y:S01]  /*8180*/  IMAD R9, R7, 0x8, R0 ;  /* 0x0000000807097824 */ /* 0x000fe200078e0200 */
[----:B------:R-:W-:Y:S01]  /*8190*/  SHF.L.U32 R4, R8, 0x1f, RZ ;  /* 0x0000001f08047819 */ /* 0x000fe200000006ff */
[----:B-1----:R-:W-:Y:S06]  /*81a0*/  @!P0 BRA `(.L_x_173) ;  /* 0x0000000400648947 */ /* 0x002fec0003800000 */
.L_x_189:
[----:B------:R-:W1:Y:S01]  /*81b0*/  SYNCS.PHASECHK.TRANS64.TRYWAIT P0, [R9+URZ], R4 ;  /* 0x00000004090075a7 */ /* 0x000e62000800017f */
[----:B------:R-:W-:-:S05]  /*81c0*/  VIADD R2, R7, 0x1 ;  /* 0x0000000107027836 */ /* 0x000fca0000000000 */
[----:B------:R-:W-:-:S04]  /*81d0*/  ISETP.NE.AND P1, PT, R2, 0x9, PT ;  /* 0x000000090200780c */ /* 0x000fc80003f25270 */
[----:B------:R-:W-:Y:S02]  /*81e0*/  SEL R3, RZ, 0x1, P1 ;  /* 0x00000001ff037807 */ /* 0x000fe40000800000 */
[----:B------:R-:W-:Y:S02]  /*81f0*/  SEL R7, R2, RZ, P1 ;  /* 0x000000ff02077207 */ /* 0x000fe40000800000 */
[----:B------:R-:W-:-:S03]  /*8200*/  LOP3.LUT R8, R8, R3, RZ, 0x3c, !PT ;  /* 0x0000000308087212 */ /* 0x000fc600078e3cff */
[----:B0-----:R-:W-:Y:S01]  /*8210*/  IMAD R6, R7, 0x8, R0 ;  /* 0x0000000807067824 */ /* 0x001fe200078e0200 */
[----:B------:R-:W-:Y:S01]  /*8220*/  SHF.L.U32 R5, R8, 0x1f, RZ ;  /* 0x0000001f08057819 */ /* 0x000fe200000006ff */
[----:B-1----:R-:W-:Y:S06]  /*8230*/  @!P0 BRA `(.L_x_174) ;  /* 0x0000000400548947 */ /* 0x002fec0003800000 */
.L_x_190:
        /* <DEDUP_REMOVED lines=9> */
.L_x_191:
[----:B------:R-:W1:Y:S01]  /*82d0*/  SYNCS.PHASECHK.TRANS64.TRYWAIT P0, [R9+URZ], R4 ;  /* 0x00000004090075a7 */ /* 0x000e62000800017f */
[----:B------:R-:W-:-:S05]  /*82e0*/  VIADD R2, R7, 0x1 ;  /* 0x0000000107027836 */ /* 0x000fca0000000000 */
[----:B------:R-:W-:-:S04]  /*82f0*/  ISETP.NE.AND P1, PT, R2, 0x9, PT ;  /* 0x000000090200780c */ /* 0x000fc80003f25270 */
[----:B------:R-:W-:Y:S02]  /*8300*/  SEL R3, RZ, 0x1, P1 ;  /* 0x00000001ff037807 */ /* 0x000fe40000800000 */
[----:B------:R-:W-:Y:S02]  /*8310*/  SEL R7, R2, RZ, P1 ;  /* 0x000000ff02077207 */ /* 0x000fe40000800000 */
[----:B------:R-:W-:-:S03]  /*8320*/  LOP3.LUT R8, R8, R3, RZ, 0x3c, !PT ;  /* 0x0000000308087212 */ /* 0x000fc600078e3cff */
[----:B------:R-:W-:Y:S01]  /*8330*/  IMAD R10, R7, 0x8, R0 ;  /* 0x00000008070a7824 */ /* 0x000fe200078e0200 */
[----:B0-----:R-:W-:Y:S01]  /*8340*/  SHF.L.U32 R5, R8, 0x1f, RZ ;  /* 0x0000001f08057819 */ /* 0x001fe200000006ff */
[----:B-1----:R-:W-:Y:S06]  /*8350*/  @!P0 BRA `(.L_x_176) ;  /* 0x0000000400348947 */ /* 0x002fec0003800000 */
.L_x_192:
[----:B------:R-:W1:Y:S01]  /*8360*/  SYNCS.PHASECHK.TRANS64.TRYWAIT P0, [R10+URZ], R5 ;  /* 0x000000050a0075a7 */ /* 0x000e62000800017f */
[----:B------:R-:W-:-:S05]  /*8370*/  VIADD R2, R7, 0x1 ;  /* 0x0000000107027836 */ /* 0x000fca0000000000 */
[----:B------:R-:W-:-:S04]  /*8380*/  ISETP.NE.AND P1, PT, R2, 0x9, PT ;  /* 0x000000090200780c */ /* 0x000fc80003f25270 */
[----:B------:R-:W-:Y:S02]  /*8390*/  SEL R3, RZ, 0x1, P1 ;  /* 0x00000001ff037807 */ /* 0x000fe40000800000 */
[----:B------:R-:W-:Y:S02]  /*83a0*/  SEL R7, R2, RZ, P1 ;  /* 0x000000ff02077207 */ /* 0x000fe40000800000 */
[----:B0-----:R-:W-:-:S03]  /*83b0*/  LOP3.LUT R9, R8, R3, RZ, 0x3c, !PT ;  /* 0x0000000308097212 */ /* 0x001fc600078e3cff */
[----:B------:R-:W-:Y:S01]  /*83c0*/  IMAD R11, R7, 0x8, R0 ;  /* 0x00000008070b7824 */ /* 0x000fe200078e0200 */
[----:B------:R-:W-:Y:S01]  /*83d0*/  SHF.L.U32 R6, R9, 0x1f, RZ ;  /* 0x0000001f09067819 */ /* 0x000fe200000006ff */
[----:B-1----:R-:W-:Y:S06]  /*83e0*/  @!P0 BRA `(.L_x_177) ;  /* 0x0000000400248947 */ /* 0x002fec0003800000 */
.L_x_193:
[----:B------:R-:W1:Y:S01]  /*83f0*/  SYNCS.PHASECHK.TRANS64.TRYWAIT P0, [R11+URZ], R6 ;  /* 0x000000060b0075a7 */ /* 0x000e62000800017f */
[----:B------:R-:W-:-:S05]  /*8400*/  VIADD R2, R7, 0x1 ;  /* 0x0000000107027836 */ /* 0x000fca0000000000 */
[----:B------:R-:W-:-:S04]  /*8410*/  ISETP.NE.AND P1, PT, R2, 0x9, PT ;  /* 0x000000090200780c */ /* 0x000fc80003f25270 */
[----:B------:R-:W-:Y:S02]  /*8420*/  SEL R4, RZ, 0x1, P1 ;  /* 0x00000001ff047807 */ /* 0x000fe40000800000 */
[----:B------:R-:W-:Y:S02]  /*8430*/  SEL R3, R2, RZ, P1 ;  /* 0x000000ff02037207 */ /* 0x000fe40000800000 */
[----:B------:R-:W-:Y:S01]  /*8440*/  LOP3.LUT R4, R9, R4, RZ, 0x3c, !PT ;  /* 0x0000000409047212 */ /* 0x000fe200078e3cff */
[----:B-1----:R-:W-:Y:S06]  /*8450*/  @!P0 BRA `(.L_x_178) ;  /* 0x00000004001c8947 */ /* 0x002fec0003800000 */
.L_x_194:
[----:B------:R-:W-:Y:S01]  /*8460*/  IMAD R3, R3, 0x8, R0 ;  /* 0x0000000803037824 */ /* 0x000fe200078e0200 */
[----:B------:R-:W-:-:S07]  /*8470*/  SHF.L.U32 R0, R4, 0x1f, RZ ;  /* 0x0000001f04007819 */ /* 0x000fce00000006ff */
.L_x_179:
[----:B--2---:R2:W3:Y:S02]  /*8480*/  SYNCS.PHASECHK.TRANS64.TRYWAIT P0, [R3+URZ], R0 ;  /* 0x00000000030075a7 */ /* 0x0044e4000800017f */
[----:B---3--:R-:W-:Y:S05]  /*8490*/  @!P0 NANOSLEEP.SYNCS 0x989680 ;  /* 0x009896800000895d */ /* 0x008fea0003900000 */
[----:B------:R-:W3:Y:S02]  /*84a0*/  @!P0 SYNCS.PHASECHK.TRANS64 P0, [R3+URZ], R0 ;  /* 0x00000000030085a7 */ /* 0x000ee4000800007f */
[----:B---3--:R-:W-:Y:S05]  /*84b0*/  @!P0 BRA `(.L_x_179) ;  /* 0xfffffffc00f08947 */ /* 0x008fea000383ffff */
.L_x_169:
[----:B------:R-:W-:Y:S05]  /*84c0*/  BSYNC B0 ;  /* 0x0000000000007941 */ /* 0x000fea0003800000 */
.L_x_168:
[----:B------:R-:W-:Y:S05]  /*84d0*/  EXIT ;  /* 0x000000000000794d */ /* 0x000fea0003800000 */
.L_x_18:
[----:B-1----:R-:W-:-:S04]  /*84e0*/  IMAD.U32 R10, RZ, RZ, UR8 ;  /* 0x00000008ff0a7e24 */ /* 0x002fc8000f8e00ff */
[----:B------:R1:W3:Y:S03]  /*84f0*/  SYNCS.PHASECHK.TRANS64.TRYWAIT P0, [R10+URZ], R13 ;  /* 0x0000000d0a0075a7 */ /* 0x0002e6000800017f */
[----:B---3--:R-:W-:Y:S05]  /*8500*/  @!P0 NANOSLEEP.SYNCS 0x989680 ;  /* 0x009896800000895d */ /* 0x008fea0003900000 */
[----:B------:R-:W3:Y:S02]  /*8510*/  @!P0 SYNCS.PHASECHK.TRANS64 P0, [R10+URZ], R13 ;  /* 0x0000000d0a0085a7 */ /* 0x000ee4000800007f */
[----:B---3--:R-:W-:Y:S05]  /*8520*/  @!P0 BRA `(.L_x_18) ;  /* 0xfffffffc00ec8947 */ /* 0x008fea000383ffff */
[----:B------:R-:W-:Y:S05]  /*8530*/  BRA `(.L_x_17) ;  /* 0xffffff8c00d87947 */ /* 0x000fea000383ffff */
.L_x_155:
[----:B------:R-:W-:Y:S01]  /*8540*/  BSSY B1, `(.L_x_180) ;  /* 0x0000006000017945 */ /* 0x000fe20003800000 */
[----:B------:R-:W-:-:S07]  /*8550*/  IMAD.MOV.U32 R6, RZ, RZ, -0x1 ;  /* 0xffffffffff067424 */ /* 0x000fce00078e00ff */
[----:B------:R-:W-:Y:S05]  /*8560*/  WARPSYNC.COLLECTIVE R6, `(.L_x_181) ;  /* 0x00000000060c7348 */ /* 0x000fea0003c00000 */
[----:B------:R-:W-:Y:S02]  /*8570*/  ELECT P1, UR62, PT ;  /* 0x00000000003e782f */ /* 0x000fe40003820000 */
[----:B------:R-:W-:Y:S01]  /*8580*/  MOV R6, UR62 ;  /* 0x0000003e00067c02 */ /* 0x000fe20008000f00 */
[----:B------:R-:W-:Y:S10]  /*8590*/  ENDCOLLECTIVE ;  /* 0x000000000000791b */ /* 0x000ff40003800000 */
.L_x_181:
[----:B------:R-:W-:Y:S05]  /*85a0*/  BSYNC B1 ;  /* 0x0000000000017941 */ /* 0x000fea0003800000 */
.L_x_180:
[----:B------:R-:W-:Y:S05]  /*85b0*/  BRA `(.L_x_182) ;  /* 0xffffffec00787947 */ /* 0x000fea000383ffff */
.L_x_158:
[----:B0-----:R0:W1:Y:S02]  /*85c0*/  SYNCS.PHASECHK.TRANS64.TRYWAIT P1, [R14+URZ+0x48], R9 ;  /* 0x000048090e0075a7 */ /* 0x001064000802017f */
[----:B-1----:R-:W-:Y:S05]  /*85d0*/  @!P1 NANOSLEEP.SYNCS 0x989680 ;  /* 0x009896800000995d */ /* 0x002fea0003900000 */
[----:B------:R-:W1:Y:S02]  /*85e0*/  @!P1 SYNCS.PHASECHK.TRANS64 P1, [R14+URZ+0x48], R9 ;  /* 0x000048090e0095a7 */ /* 0x000e64000802007f */
[----:B-1----:R-:W-:Y:S05]  /*85f0*/  @!P1 BRA `(.L_x_158) ;  /* 0xfffffffc00f09947 */ /* 0x002fea000383ffff */
[----:B------:R-:W-:Y:S05]  /*8600*/  BRA `(.L_x_183) ;  /* 0xffffffec00b07947 */ /* 0x000fea000383ffff */
.L_x_167:
[----:B------:R-:W-:Y:S01]  /*8610*/  BSSY B0, `(.L_x_184) ;  /* 0x0000006000007945 */ /* 0x000fe20003800000 */
[----:B------:R-:W-:-:S07]  /*8620*/  IMAD.MOV.U32 R6, RZ, RZ, -0x1 ;  /* 0xffffffffff067424 */ /* 0x000fce00078e00ff */
[----:B------:R-:W-:Y:S05]  /*8630*/  WARPSYNC.COLLECTIVE R6, `(.L_x_185) ;  /* 0x00000000060c7348 */ /* 0x000fea0003c00000 */
[----:B------:R-:W-:Y:S02]  /*8640*/  ELECT P1, UR62, PT ;  /* 0x00000000003e782f */ /* 0x000fe40003820000 */
[----:B------:R-:W-:Y:S01]  /*8650*/  MOV R6, UR62 ;  /* 0x0000003e00067c02 */ /* 0x000fe20008000f00 */
[----:B------:R-:W-:Y:S10]  /*8660*/  ENDCOLLECTIVE ;  /* 0x000000000000791b */ /* 0x000ff40003800000 */
.L_x_185:
[----:B------:R-:W-:Y:S05]  /*8670*/  BSYNC B0 ;  /* 0x0000000000007941 */ /* 0x000fea0003800000 */
.L_x_184:
[----:B------:R-:W-:Y:S01]  /*8680*/  PLOP3.LUT P0, PT, P1, PT, PT, 0x80, 0x0 ;  /* 0x000000000000781c */ /* 0x000fe20000f0f070 */
[----:B------:R-:W-:-:S12]  /*8690*/  BRA `(.L_x_186) ;  /* 0xfffffff800287947 */ /* 0x000fd8000383ffff */
.L_x_171:
[----:B0-----:R0:W1:Y:S02]  /*86a0*/  SYNCS.PHASECHK.TRANS64.TRYWAIT P0, [R6+URZ], R3 ;  /* 0x00000003060075a7 */ /* 0x001064000800017f */
[----:B-1----:R-:W-:Y:S05]  /*86b0*/  @!P0 NANOSLEEP.SYNCS 0x989680 ;  /* 0x009896800000895d */ /* 0x002fea0003900000 */
[----:B------:R-:W1:Y:S02]  /*86c0*/  @!P0 SYNCS.PHASECHK.TRANS64 P0, [R6+URZ], R3 ;  /* 0x00000003060085a7 */ /* 0x000e64000800007f */
[----:B-1----:R-:W-:Y:S05]  /*86d0*/  @!P0 BRA `(.L_x_171) ;  /* 0xfffffffc00f08947 */ /* 0x002fea000383ffff */
[----:B------:R-:W-:Y:S05]  /*86e0*/  BRA `(.L_x_187) ;  /* 0xfffffff800687947 */ /* 0x000fea000383ffff */
.L_x_172:
[----:B0-----:R0:W1:Y:S02]  /*86f0*/  SYNCS.PHASECHK.TRANS64.TRYWAIT P0, [R7+URZ], R4 ;  /* 0x00000004070075a7 */ /* 0x001064000800017f */
[----:B-1----:R-:W-:Y:S05]  /*8700*/  @!P0 NANOSLEEP.SYNCS 0x989680 ;  /* 0x009896800000895d */ /* 0x002fea0003900000 */
[----:B------:R-:W1:Y:S02]  /*8710*/  @!P0 SYNCS.PHASECHK.TRANS64 P0, [R7+URZ], R4 ;  /* 0x00000004070085a7 */ /* 0x000e64000800007f */
[----:B-1----:R-:W-:Y:S05]  /*8720*/  @!P0 BRA `(.L_x_172) ;  /* 0xfffffffc00f08947 */ /* 0x002fea000383ffff */
[----:B------:R-:W-:Y:S05]  /*8730*/  BRA `(.L_x_188) ;  /* 0xfffffff800787947 */ /* 0x000fea000383ffff */
.L_x_173:
[----:B0-----:R0:W1:Y:S02]  /*8740*/  SYNCS.PHASECHK.TRANS64.TRYWAIT P0, [R6+URZ], R5 ;  /* 0x00000005060075a7 */ /* 0x001064000800017f */
[----:B-1----:R-:W-:Y:S05]  /*8750*/  @!P0 NANOSLEEP.SYNCS 0x989680 ;  /* 0x009896800000895d */ /* 0x002fea0003900000 */
[----:B------:R-:W1:Y:S02]  /*8760*/  @!P0 SYNCS.PHASECHK.TRANS64 P0, [R6+URZ], R5 ;  /* 0x00000005060085a7 */ /* 0x000e64000800007f */
[----:B-1----:R-:W-:Y:S05]  /*8770*/  @!P0 BRA `(.L_x_173) ;  /* 0xfffffffc00f08947 */ /* 0x002fea000383ffff */
[----:B------:R-:W-:Y:S05]  /*8780*/  BRA `(.L_x_189) ;  /* 0xfffffff800887947 */ /* 0x000fea000383ffff */
.L_x_174:
[----:B0-----:R0:W1:Y:S02]  /*8790*/  SYNCS.PHASECHK.TRANS64.TRYWAIT P0, [R9+URZ], R4 ;  /* 0x00000004090075a7 */ /* 0x001064000800017f */
[----:B-1----:R-:W-:Y:S05]  /*87a0*/  @!P0 NANOSLEEP.SYNCS 0x989680 ;  /* 0x009896800000895d */ /* 0x002fea0003900000 */
[----:B------:R-:W1:Y:S02]  /*87b0*/  @!P0 SYNCS.PHASECHK.TRANS64 P0, [R9+URZ], R4 ;  /* 0x00000004090085a7 */ /* 0x000e64000800007f */
[----:B-1----:R-:W-:Y:S05]  /*87c0*/  @!P0 BRA `(.L_x_174) ;  /* 0xfffffffc00f08947 */ /* 0x002fea000383ffff */
[----:B------:R-:W-:Y:S05]  /*87d0*/  BRA `(.L_x_190) ;  /* 0xfffffff800987947 */ /* 0x000fea000383ffff */
.L_x_175:
[----:B0-----:R0:W1:Y:S02]  /*87e0*/  SYNCS.PHASECHK.TRANS64.TRYWAIT P0, [R6+URZ], R5 ;  /* 0x00000005060075a7 */ /* 0x001064000800017f */
[----:B-1----:R-:W-:Y:S05]  /*87f0*/  @!P0 NANOSLEEP.SYNCS 0x989680 ;  /* 0x009896800000895d */ /* 0x002fea0003900000 */
[----:B------:R-:W1:Y:S02]  /*8800*/  @!P0 SYNCS.PHASECHK.TRANS64 P0, [R6+URZ], R5 ;  /* 0x00000005060085a7 */ /* 0x000e64000800007f */
[----:B-1----:R-:W-:Y:S05]  /*8810*/  @!P0 BRA `(.L_x_175) ;  /* 0xfffffffc00f08947 */ /* 0x002fea000383ffff */
[----:B------:R-:W-:Y:S05]  /*8820*/  BRA `(.L_x_191) ;  /* 0xfffffff800a87947 */ /* 0x000fea000383ffff */
.L_x_176:
[----:B0-----:R0:W1:Y:S02]  /*8830*/  SYNCS.PHASECHK.TRANS64.TRYWAIT P0, [R9+URZ], R4 ;  /* 0x00000004090075a7 */ /* 0x001064000800017f */
[----:B-1----:R-:W-:Y:S05]  /*8840*/  @!P0 NANOSLEEP.SYNCS 0x989680 ;  /* 0x009896800000895d */ /* 0x002fea0003900000 */
[----:B------:R-:W1:Y:S02]  /*8850*/  @!P0 SYNCS.PHASECHK.TRANS64 P0, [R9+URZ], R4 ;  /* 0x00000004090085a7 */ /* 0x000e64000800007f */
[----:B-1----:R-:W-:Y:S05]  /*8860*/  @!P0 BRA `(.L_x_176) ;  /* 0xfffffffc00f08947 */ /* 0x002fea000383ffff */
[----:B------:R-:W-:Y:S05]  /*8870*/  BRA `(.L_x_192) ;  /* 0xfffffff800b87947 */ /* 0x000fea000383ffff */
.L_x_177:
[----:B0-----:R0:W1:Y:S02]  /*8880*/  SYNCS.PHASECHK.TRANS64.TRYWAIT P0, [R10+URZ], R5 ;  /* 0x000000050a0075a7 */ /* 0x001064000800017f */
[----:B-1----:R-:W-:Y:S05]  /*8890*/  @!P0 NANOSLEEP.SYNCS 0x989680 ;  /* 0x009896800000895d */ /* 0x002fea0003900000 */
[----:B------:R-:W1:Y:S02]  /*88a0*/  @!P0 SYNCS.PHASECHK.TRANS64 P0, [R10+URZ], R5 ;  /* 0x000000050a0085a7 */ /* 0x000e64000800007f */
[----:B-1----:R-:W-:Y:S05]  /*88b0*/  @!P0 BRA `(.L_x_177) ;  /* 0xfffffffc00f08947 */ /* 0x002fea000383ffff */
[----:B------:R-:W-:Y:S05]  /*88c0*/  BRA `(.L_x_193) ;  /* 0xfffffff800c87947 */ /* 0x000fea000383ffff */
.L_x_178:
[----:B-1----:R1:W2:Y:S02]  /*88d0*/  SYNCS.PHASECHK.TRANS64.TRYWAIT P0, [R11+URZ], R6 ;  /* 0x000000060b0075a7 */ /* 0x0022a4000800017f */
[----:B--2---:R-:W-:Y:S05]  /*88e0*/  @!P0 NANOSLEEP.SYNCS 0x989680 ;  /* 0x009896800000895d */ /* 0x004fea0003900000 */
[----:B------:R-:W2:Y:S02]  /*88f0*/  @!P0 SYNCS.PHASECHK.TRANS64 P0, [R11+URZ], R6 ;  /* 0x000000060b0085a7 */ /* 0x000ea4000800007f */
[----:B--2---:R-:W-:Y:S05]  /*8900*/  @!P0 BRA `(.L_x_178) ;  /* 0xfffffffc00f08947 */ /* 0x004fea000383ffff */
[----:B------:R-:W-:Y:S05]  /*8910*/  BRA `(.L_x_194) ;  /* 0xfffffff800d07947 */ /* 0x000fea000383ffff */
.L_x_195:
[----:B------:R-:W-:-:S00]  /*8920*/  BRA `(.L_x_195) ;  /* 0xfffffffc00fc7947 */ /* 0x000fc0000383ffff */
[----:B------:R-:W-:-:S00]  /*8930*/  NOP ;  /* 0x0000000000007918 */ /* 0x000fc00000000000 */
        /* <DEDUP_REMOVED lines=12> */
.L_x_196:


//--------------------- .nv.shared._ZN7cutlass13device_kernelINS_4gemm6kernel13GemmUniversalIN4cute5tupleIJiiiiEEENS1_10collective13CollectiveMmaINS1_40MainloopSm90TmaGmmaWarpSpecializedSparseILi9ENS5_IJNS4_1CILi1EEESB_SB_EEENS1_35KernelTmaWarpSpecializedCooperativeEEENS5_IJNSA_ILi128EEESF_NSA_ILi64EEEEEENS_10bfloat16_tENS5_IJNS4_6LayoutINS5_IJiNS5_IJNSA_ILi2EEEiEEEiEEENS5_IJlNS5_IJSB_SK_EEElEEEEENSJ_INS5_IJNS5_IJNS5_IJNSA_ILi8EEESK_NSA_ILi4EEEEEEiEEENS5_IJNS5_IJNSA_ILi16EEESK_SK_EEEiEEEiEEENS5_IJNS5_IJNS5_IJSG_SU_NSA_ILi1024EEEEEENSA_ILi4096EEEEEENS5_IJNS5_IJSB_NSA_ILi512EEENSA_ILi32EEEEEElEEElEEEEEEEESI_NS5_IJlSB_lEEENS4_8TiledMMAINS4_8MMA_AtomIJNS4_4SM904GMMA6SPARSE29GMMA_64x128x32_F32BF16BF16_SSILNS1D_5MajorE0ELS1G_0ELNS1D_7ScaleInE1ELS1H_1ELNS1D_9SparseSelE0EEEEEENSJ_INS5_IJSK_SB_SB_EEENS5_IJSB_NSA_ILi0EEES1M_EEEEENS5_IJNS4_10UnderscoreES1P_S1P_EEEEENS4_13SM90_TMA_LOADENS4_14ComposedLayoutINS4_7SwizzleILi2ELi4ELi3EEENS4_25smem_sparse_ptr_flag_bitsILi2ELi16EEENSJ_INS5_IJNS5_IJSB_SQ_EEENS5_IJSK_S13_EEEEEENS5_IJNS5_IJS1M_SG_EEESN_EEEEEEEvNS4_8identityES1S_NS1T_INS1U_ILi3ELi4ELi3EEENS4_18smem_ptr_flag_bitsILi16EEENSJ_INS5_IJSQ_SG_EEENS5_IJSG_SB_EEEEEEEvS25_EENS_8epilogue10collective6detail29Sm90TmaWarpSpecializedAdapterINS2F_15DefaultEpilogueIfNS5_IJSB_llEEES2J_NS2E_6thread17LinearCombinationIfLi1EffLNS2K_9ScaleType4KindE0ELNS_15FloatRoundStyleE2EfEENS1_15EpilogueDefaultEEEEEvvEEEEvNT_6ParamsE --------------------------
	.section	.nv.shared._ZN7cutlass13device_kernelINS_4gemm6kernel13GemmUniversalIN4cute5tupleIJiiiiEEENS1_10collective13CollectiveMmaINS1_40MainloopSm90TmaGmmaWarpSpecializedSparseILi9ENS5_IJNS4_1CILi1EEESB_SB_EEENS1_35KernelTmaWarpSpecializedCooperativeEEENS5_IJNSA_ILi128EEESF_NSA_ILi64EEEEEENS_10bfloat16_tENS5_IJNS4_6LayoutINS5_IJiNS5_IJNSA_ILi2EEEiEEEiEEENS5_IJlNS5_IJSB_SK_EEElEEEEENSJ_INS5_IJNS5_IJNS5_IJNSA_ILi8EEESK_NSA_ILi4EEEEEEiEEENS5_IJNS5_IJNSA_ILi16EEESK_SK_EEEiEEEiEEENS5_IJNS5_IJNS5_IJSG_SU_NSA_ILi1024EEEEEENSA_ILi4096EEEEEENS5_IJNS5_IJSB_NSA_ILi512EEENSA_ILi32EEEEEElEEElEEEEEEEESI_NS5_IJlSB_lEEENS4_8TiledMMAINS4_8MMA_AtomIJNS4_4SM904GMMA6SPARSE29GMMA_64x128x32_F32BF16BF16_SSILNS1D_5MajorE0ELS1G_0ELNS1D_7ScaleInE1ELS1H_1ELNS1D_9SparseSelE0EEEEEENSJ_INS5_IJSK_SB_SB_EEENS5_IJSB_NSA_ILi0EEES1M_EEEEENS5_IJNS4_10UnderscoreES1P_S1P_EEEEENS4_13SM90_TMA_LOADENS4_14ComposedLayoutINS4_7SwizzleILi2ELi4ELi3EEENS4_25smem_sparse_ptr_flag_bitsILi2ELi16EEENSJ_INS5_IJNS5_IJSB_SQ_EEENS5_IJSK_S13_EEEEEENS5_IJNS5_IJS1M_SG_EEESN_EEEEEEEvNS4_8identityES1S_NS1T_INS1U_ILi3ELi4ELi3EEENS4_18smem_ptr_flag_bitsILi16EEENSJ_INS5_IJSQ_SG_EEENS5_IJSG_SB_EEEEEEEvS25_EENS_8epilogue10collective6detail29Sm90TmaWarpSpecializedAdapterINS2F_15DefaultEpilogueIfNS5_IJSB_llEEES2J_NS2E_6thread17LinearCombinationIfLi1EffLNS2K_9ScaleType4KindE0ELNS_15FloatRoundStyleE2EfEENS1_15EpilogueDefaultEEEEEvvEEEEvNT_6ParamsE,"aw",@nobits
	.sectionflags	@""
	.align	16
	.zero		1024


//--------------------- .nv.shared.reserved.0     --------------------------
	.section	.nv.shared.reserved.0,"aw",@nobits
	.weak		__nv_reservedSMEM_offset_0_alias
	.size		__nv_reservedSMEM_offset_0_alias, 0, 0
	.other		__nv_reservedSMEM_offset_0_alias,@"STO_CUDA_RESERVED_SHARED STV_DEFAULT"
__nv_reservedSMEM_offset_0_alias:
	.zero		0


//--------------------- .nv.global                --------------------------
	.section	.nv.global,"aw",@nobits
.nv.global:
	.type		_ZN39_INTERNAL_f2610e4b_4_k_cu_48581cd3_27984cute1_E,@object
	.size		_ZN39_INTERNAL_f2610e4b_4_k_cu_48581cd3_27984cute1_E,(_ZN39_INTERNAL_f2610e4b_4_k_cu_48581cd3_27984cuda3std3__45__cpo6cbeginE - _ZN39_INTERNAL_f2610e4b_4_k_cu_48581cd3_27984cute1_E)
_ZN39_INTERNAL_f2610e4b_4_k_cu_48581cd3_27984cute1_E:
	.zero		1
	.type		_ZN39_INTERNAL_f2610e4b_4_k_cu_48581cd3_27984cuda3std3__45__cpo6cbeginE,@object
	.size		_ZN39_INTERNAL_f2610e4b_4_k_cu_48581cd3_27984cuda3std3__45__cpo6cbeginE,(_ZN39_INTERNAL_f2610e4b_4_k_cu_48581cd3_27984cuda3std3__48in_placeE - _ZN39_INTERNAL_f2610e4b_4_k_cu_48581cd3_27984cuda3std3__45__cpo6cbeginE)
_ZN39_INTERNAL_f2610e4b_4_k_cu_48581cd3_27984cuda3std3__45__cpo6cbeginE:
	.zero		1
	.type		_ZN39_INTERNAL_f2610e4b_4_k_cu_48581cd3_27984cuda3std3__48in_placeE,@object
	.size		_ZN39_INTERNAL_f2610e4b_4_k_cu_48581cd3_27984cuda3std3__48in_placeE,(_ZN39_INTERNAL_f2610e4b_4_k_cu_48581cd3_27984cuda3std6ranges3__45__cpo9iter_moveE - _ZN39_INTERNAL_f2610e4b_4_k_cu_48581cd3_27984cuda3std3__48in_placeE)
_ZN39_INTERNAL_f2610e4b_4_k_cu_48581cd3_27984cuda3std3__48in_placeE:
	.zero		1
	.type		_ZN39_INTERNAL_f2610e4b_4_k_cu_48581cd3_27984cuda3std6ranges3__45__cpo9iter_moveE,@object
	.size		_ZN39_INTERNAL_f2610e4b_4_k_cu_48581cd3_27984cuda3std6ranges3__45__cpo9iter_moveE,(_ZN39_INTERNAL_f2610e4b_4_k_cu_48581cd3_27984cuda3std3__45__cpo5beginE - _ZN39_INTERNAL_f2610e4b_4_k_cu_48581cd3_27984cuda3std6ranges3__45__cpo9iter_moveE)
_ZN39_INTERNAL_f2610e4b_4_k_cu_48581cd3_27984cuda3std6ranges3__45__cpo9iter_moveE:
	.zero		1
	.type		_ZN39_INTERNAL_f2610e4b_4_k_cu_48581cd3_27984cuda3std3__45__cpo5beginE,@object
	.size		_ZN39_INTERNAL_f2610e4b_4_k_cu_48581cd3_27984cuda3std3__45__cpo5beginE,(_ZN39_INTERNAL_f2610e4b_4_k_cu_48581cd3_27984cuda3std3__441_GLOBAL__N__f2610e4b_4_k_cu_48581cd3_27986ignoreE - _ZN39_INTERNAL_f2610e4b_4_k_cu_48581cd3_27984cuda3std3__45__cpo5beginE)
_ZN39_INTERNAL_f2610e4b_4_k_cu_48581cd3_27984cuda3std3__45__cpo5beginE:
	.zero		1
	.type		_ZN39_INTERNAL_f2610e4b_4_k_cu_48581cd3_27984cuda3std3__441_GLOBAL__N__f2610e4b_4_k_cu_48581cd3_27986ignoreE,@object
	.size		_ZN39_INTERNAL_f2610e4b_4_k_cu_48581cd3_27984cuda3std3__441_GLOBAL__N__f2610e4b_4_k_cu_48581cd3_27986ignoreE,(_ZN39_INTERNAL_f2610e4b_4_k_cu_48581cd3_27984cute7productE - _ZN39_INTERNAL_f2610e4b_4_k_cu_48581cd3_27984cuda3std3__441_GLOBAL__N__f2610e4b_4_k_cu_48581cd3_27986ignoreE)
_ZN39_INTERNAL_f2610e4b_4_k_cu_48581cd3_27984cuda3std3__441_GLOBAL__N__f2610e4b_4_k_cu_48581cd3_27986ignoreE:
	.zero		1
	.type		_ZN39_INTERNAL_f2610e4b_4_k_cu_48581cd3_27984cute7productE,@object
	.size		_ZN39_INTERNAL_f2610e4b_4_k_cu_48581cd3_27984cute7productE,(_ZN39_INTERNAL_f2610e4b_4_k_cu_48581cd3_27984cuda3std3__45__cpo3endE - _ZN39_INTERNAL_f2610e4b_4_k_cu_48581cd3_27984cute7productE)
_ZN39_INTERNAL_f2610e4b_4_k_cu_48581cd3_27984cute7productE:
	.zero		1
	.type		_ZN39_INTERNAL_f2610e4b_4_k_cu_48581cd3_27984cuda3std3__45__cpo3endE,@object
	.size		_ZN39_INTERNAL_f2610e4b_4_k_cu_48581cd3_27984cuda3std3__45__cpo3endE,(_ZN39_INTERNAL_f2610e4b_4_k_cu_48581cd3_27984cuda3std3__419piecewise_constructE - _ZN39_INTERNAL_f2610e4b_4_k_cu_48581cd3_27984cuda3std3__45__cpo3endE)
_ZN39_INTERNAL_f2610e4b_4_k_cu_48581cd3_27984cuda3std3__45__cpo3endE:
	.zero		1
	.type		_ZN39_INTERNAL_f2610e4b_4_k_cu_48581cd3_27984cuda3std3__419piecewise_constructE,@object
	.size		_ZN39_INTERNAL_f2610e4b_4_k_cu_48581cd3_27984cuda3std3__419piecewise_constructE,(_ZN39_INTERNAL_f2610e4b_4_k_cu_48581cd3_27984cuda3std3__45__cpo4cendE - _ZN39_INTERNAL_f2610e4b_4_k_cu_48581cd3_27984cuda3std3__419piecewise_constructE)
_ZN39_INTERNAL_f2610e4b_4_k_cu_48581cd3_27984cuda3std3__419piecewise_constructE:
	.zero		1
	.type		_ZN39_INTERNAL_f2610e4b_4_k_cu_48581cd3_27984cuda3std3__45__cpo4cendE,@object
	.size		_ZN39_INTERNAL_f2610e4b_4_k_cu_48581cd3_27984cuda3std3__45__cpo4cendE,(_ZN39_INTERNAL_f2610e4b_4_k_cu_48581cd3_27984cuda3std6ranges3__45__cpo4swapE - _ZN39_INTERNAL_f2610e4b_4_k_cu_48581cd3_27984cuda3std3__45__cpo4cendE)
_ZN39_INTERNAL_f2610e4b_4_k_cu_48581cd3_27984cuda3std3__45__cpo4cendE:
	.zero		1
	.type		_ZN39_INTERNAL_f2610e4b_4_k_cu_48581cd3_27984cuda3std6ranges3__45__cpo4swapE,@object
	.size		_ZN39_INTERNAL_f2610e4b_4_k_cu_48581cd3_27984cuda3std6ranges3__45__cpo4swapE,(.L_7 - _ZN39_INTERNAL_f2610e4b_4_k_cu_48581cd3_27984cuda3std6ranges3__45__cpo4swapE)
_ZN39_INTERNAL_f2610e4b_4_k_cu_48581cd3_27984cuda3std6ranges3__45__cpo4swapE:
	.zero		1
.L_7:


//--------------------- .nv.constant0._ZN7cutlass13device_kernelINS_4gemm6kernel13GemmUniversalIN4cute5tupleIJiiiiEEENS1_10collective13CollectiveMmaINS1_40MainloopSm90TmaGmmaWarpSpecializedSparseILi9ENS5_IJNS4_1CILi1EEESB_SB_EEENS1_35KernelTmaWarpSpecializedCooperativeEEENS5_IJNSA_ILi128EEESF_NSA_ILi64EEEEEENS_10bfloat16_tENS5_IJNS4_6LayoutINS5_IJiNS5_IJNSA_ILi2EEEiEEEiEEENS5_IJlNS5_IJSB_SK_EEElEEEEENSJ_INS5_IJNS5_IJNS5_IJNSA_ILi8EEESK_NSA_ILi4EEEEEEiEEENS5_IJNS5_IJNSA_ILi16EEESK_SK_EEEiEEEiEEENS5_IJNS5_IJNS5_IJSG_SU_NSA_ILi1024EEEEEENSA_ILi4096EEEEEENS5_IJNS5_IJSB_NSA_ILi512EEENSA_ILi32EEEEEElEEElEEEEEEEESI_NS5_IJlSB_lEEENS4_8TiledMMAINS4_8MMA_AtomIJNS4_4SM904GMMA6SPARSE29GMMA_64x128x32_F32BF16BF16_SSILNS1D_5MajorE0ELS1G_0ELNS1D_7ScaleInE1ELS1H_1ELNS1D_9SparseSelE0EEEEEENSJ_INS5_IJSK_SB_SB_EEENS5_IJSB_NSA_ILi0EEES1M_EEEEENS5_IJNS4_10UnderscoreES1P_S1P_EEEEENS4_13SM90_TMA_LOADENS4_14ComposedLayoutINS4_7SwizzleILi2ELi4ELi3EEENS4_25smem_sparse_ptr_flag_bitsILi2ELi16EEENSJ_INS5_IJNS5_IJSB_SQ_EEENS5_IJSK_S13_EEEEEENS5_IJNS5_IJS1M_SG_EEESN_EEEEEEEvNS4_8identityES1S_NS1T_INS1U_ILi3ELi4ELi3EEENS4_18smem_ptr_flag_bitsILi16EEENSJ_INS5_IJSQ_SG_EEENS5_IJSG_SB_EEEEEEEvS25_EENS_8epilogue10collective6detail29Sm90TmaWarpSpecializedAdapterINS2F_15DefaultEpilogueIfNS5_IJSB_llEEES2J_NS2E_6thread17LinearCombinationIfLi1EffLNS2K_9ScaleType4KindE0ELNS_15FloatRoundStyleE2EfEENS1_15EpilogueDefaultEEEEEvvEEEEvNT_6ParamsE --------------------------
	.section	.nv.constant0._ZN7cutlass13device_kernelINS_4gemm6kernel13GemmUniversalIN4cute5tupleIJiiiiEEENS1_10collective13CollectiveMmaINS1_40MainloopSm90TmaGmmaWarpSpecializedSparseILi9ENS5_IJNS4_1CILi1EEESB_SB_EEENS1_35KernelTmaWarpSpecializedCooperativeEEENS5_IJNSA_ILi128EEESF_NSA_ILi64EEEEEENS_10bfloat16_tENS5_IJNS4_6LayoutINS5_IJiNS5_IJNSA_ILi2EEEiEEEiEEENS5_IJlNS5_IJSB_SK_EEElEEEEENSJ_INS5_IJNS5_IJNS5_IJNSA_ILi8EEESK_NSA_ILi4EEEEEEiEEENS5_IJNS5_IJNSA_ILi16EEESK_SK_EEEiEEEiEEENS5_IJNS5_IJNS5_IJSG_SU_NSA_ILi1024EEEEEENSA_ILi4096EEEEEENS5_IJNS5_IJSB_NSA_ILi512EEENSA_ILi32EEEEEElEEElEEEEEEEESI_NS5_IJlSB_lEEENS4_8TiledMMAINS4_8MMA_AtomIJNS4_4SM904GMMA6SPARSE29GMMA_64x128x32_F32BF16BF16_SSILNS1D_5MajorE0ELS1G_0ELNS1D_7ScaleInE1ELS1H_1ELNS1D_9SparseSelE0EEEEEENSJ_INS5_IJSK_SB_SB_EEENS5_IJSB_NSA_ILi0EEES1M_EEEEENS5_IJNS4_10UnderscoreES1P_S1P_EEEEENS4_13SM90_TMA_LOADENS4_14ComposedLayoutINS4_7SwizzleILi2ELi4ELi3EEENS4_25smem_sparse_ptr_flag_bitsILi2ELi16EEENSJ_INS5_IJNS5_IJSB_SQ_EEENS5_IJSK_S13_EEEEEENS5_IJNS5_IJS1M_SG_EEESN_EEEEEEEvNS4_8identityES1S_NS1T_INS1U_ILi3ELi4ELi3EEENS4_18smem_ptr_flag_bitsILi16EEENSJ_INS5_IJSQ_SG_EEENS5_IJSG_SB_EEEEEEEvS25_EENS_8epilogue10collective6detail29Sm90TmaWarpSpecializedAdapterINS2F_15DefaultEpilogueIfNS5_IJSB_llEEES2J_NS2E_6thread17LinearCombinationIfLi1EffLNS2K_9ScaleType4KindE0ELNS_15FloatRoundStyleE2EfEENS1_15EpilogueDefaultEEEEEvvEEEEvNT_6ParamsE,"a",@progbits
	.sectionflags	@""
	.align	4
.nv.constant0._ZN7cutlass13device_kernelINS_4gemm6kernel13GemmUniversalIN4cute5tupleIJiiiiEEENS1_10collective13CollectiveMmaINS1_40MainloopSm90TmaGmmaWarpSpecializedSparseILi9ENS5_IJNS4_1CILi1EEESB_SB_EEENS1_35KernelTmaWarpSpecializedCooperativeEEENS5_IJNSA_ILi128EEESF_NSA_ILi64EEEEEENS_10bfloat16_tENS5_IJNS4_6LayoutINS5_IJiNS5_IJNSA_ILi2EEEiEEEiEEENS5_IJlNS5_IJSB_SK_EEElEEEEENSJ_INS5_IJNS5_IJNS5_IJNSA_ILi8EEESK_NSA_ILi4EEEEEEiEEENS5_IJNS5_IJNSA_ILi16EEESK_SK_EEEiEEEiEEENS5_IJNS5_IJNS5_IJSG_SU_NSA_ILi1024EEEEEENSA_ILi4096EEEEEENS5_IJNS5_IJSB_NSA_ILi512EEENSA_ILi32EEEEEElEEElEEEEEEEESI_NS5_IJlSB_lEEENS4_8TiledMMAINS4_8MMA_AtomIJNS4_4SM904GMMA6SPARSE29GMMA_64x128x32_F32BF16BF16_SSILNS1D_5MajorE0ELS1G_0ELNS1D_7ScaleInE1ELS1H_1ELNS1D_9SparseSelE0EEEEEENSJ_INS5_IJSK_SB_SB_EEENS5_IJSB_NSA_ILi0EEES1M_EEEEENS5_IJNS4_10UnderscoreES1P_S1P_EEEEENS4_13SM90_TMA_LOADENS4_14ComposedLayoutINS4_7SwizzleILi2ELi4ELi3EEENS4_25smem_sparse_ptr_flag_bitsILi2ELi16EEENSJ_INS5_IJNS5_IJSB_SQ_EEENS5_IJSK_S13_EEEEEENS5_IJNS5_IJS1M_SG_EEESN_EEEEEEEvNS4_8identityES1S_NS1T_INS1U_ILi3ELi4ELi3EEENS4_18smem_ptr_flag_bitsILi16EEENSJ_INS5_IJSQ_SG_EEENS5_IJSG_SB_EEEEEEEvS25_EENS_8epilogue10collective6detail29Sm90TmaWarpSpecializedAdapterINS2F_15DefaultEpilogueIfNS5_IJSB_llEEES2J_NS2E_6thread17LinearCombinationIfLi1EffLNS2K_9ScaleType4KindE0ELNS_15FloatRoundStyleE2EfEENS1_15EpilogueDefaultEEEEEvvEEEEvNT_6ParamsE:
	.zero		1920


//--------------------- SYMBOLS --------------------------

	.type		.nv.reservedSmem.offset0,@object
	.size		.nv.reservedSmem.offset0,0x4
